	.target	sm_90a

	.elftype	@"ET_EXEC"


//--------------------- .note.nv.tkinfo           --------------------------
	.section	.note.nv.tkinfo,"",@"SHT_NOTE"
	.sectionflags	@"SHF_NOTE_NV_TKINFO"
	.tkinfo
        /*0018*/ 	.word	0x00000002
        /*0030*/ 	.string	""
        /*0030*/ 	.string	"ptxas"
        /*0030*/ 	.string	"Cuda compilation tools, release 13.0, V13.0.88"
        /*0030*/ 	.string	"Build cuda_13.0.r13.0/compiler.36424714_0"
        /*0030*/ 	.string	"-arch sm_90a -m 64 "



//--------------------- .note.nv.cuinfo           --------------------------
	.section	.note.nv.cuinfo,"",@"SHT_NOTE"
	.sectionflags	@"SHF_NOTE_NV_CUINFO"
        /*0018*/ 	.short	0x0002
        /*001a*/ 	.short	0x005a
        /*001c*/ 	.short	0x0082
	.zero		2


//--------------------- .nv.info                  --------------------------
	.section	.nv.info,"",@"SHT_CUDA_INFO"
	.align	4


	//----- nvinfo : EIATTR_REGCOUNT
	.align		4
        /*0000*/ 	.byte	0x04, 0x2f
        /*0002*/ 	.short	(.L_12 - .L_11)
	.align		4
.L_11:
        /*0004*/ 	.word	index@(_ZN7cutlass13device_kernelINS_4gemm6kernel13GemmUniversalIN4cute5tupleIJiiiiEEENS1_10collective13CollectiveMmaINS1_37MainloopSm90TmaGmmaWarpSpecializedFP8ILi56ENS5_IJNS4_1CILi4EEENSA_ILi2EEENSA_ILi1EEEEEENS1_32KernelTmaWarpSpecializedPingpongEEENS5_IJNSA_ILi64EEESH_NSA_ILi32EEEEEENS_12float_e5m2_tENS5_IJlSD_lEEESK_SL_NS4_8TiledMMAINS4_8MMA_AtomIJNS4_4SM904GMMA30MMA_64x64x32_F32E5M2E5M2_SS_TNILNSP_7ScaleInE1ELSR_1EEEEEENS4_6LayoutINS5_IJSD_SD_SD_EEENS5_IJNSA_ILi0EEESW_SW_EEEEENS5_IJNS4_10UnderscoreESZ_SZ_EEEEENS4_23SM90_TMA_LOAD_MULTICASTENS4_14ComposedLayoutINS4_7SwizzleILi1ELi4ELi3EEENS4_18smem_ptr_flag_bitsILi8EEENSU_INS5_IJNSA_ILi8EEESI_EEENS5_IJSI_SD_EEEEEEEvNS4_8identityES12_S1C_vS1D_EENS_8epilogue10collective6detail29Sm90TmaWarpSpecializedAdapterINS1G_15DefaultEpilogueISK_SL_SL_NS1F_6thread17LinearCombinationISK_Li1EffLNS1K_9ScaleType4KindE0ELNS_15FloatRoundStyleE2ESK_EENS1_15EpilogueDefaultEEEEEvvEEEEvNT_6ParamsE)
        /*0008*/ 	.word	0x000000a8


	//----- nvinfo : EIATTR_FRAME_SIZE
	.align		4
.L_12:
        /*000c*/ 	.byte	0x04, 0x11
        /*000e*/ 	.short	(.L_14 - .L_13)
	.align		4
.L_13:
        /*0010*/ 	.word	index@(_ZN7cutlass13device_kernelINS_4gemm6kernel13GemmUniversalIN4cute5tupleIJiiiiEEENS1_10collective13CollectiveMmaINS1_37MainloopSm90TmaGmmaWarpSpecializedFP8ILi56ENS5_IJNS4_1CILi4EEENSA_ILi2EEENSA_ILi1EEEEEENS1_32KernelTmaWarpSpecializedPingpongEEENS5_IJNSA_ILi64EEESH_NSA_ILi32EEEEEENS_12float_e5m2_tENS5_IJlSD_lEEESK_SL_NS4_8TiledMMAINS4_8MMA_AtomIJNS4_4SM904GMMA30MMA_64x64x32_F32E5M2E5M2_SS_TNILNSP_7ScaleInE1ELSR_1EEEEEENS4_6LayoutINS5_IJSD_SD_SD_EEENS5_IJNSA_ILi0EEESW_SW_EEEEENS5_IJNS4_10UnderscoreESZ_SZ_EEEEENS4_23SM90_TMA_LOAD_MULTICASTENS4_14ComposedLayoutINS4_7SwizzleILi1ELi4ELi3EEENS4_18smem_ptr_flag_bitsILi8EEENSU_INS5_IJNSA_ILi8EEESI_EEENS5_IJSI_SD_EEEEEEEvNS4_8identityES12_S1C_vS1D_EENS_8epilogue10collective6detail29Sm90TmaWarpSpecializedAdapterINS1G_15DefaultEpilogueISK_SL_SL_NS1F_6thread17LinearCombinationISK_Li1EffLNS1K_9ScaleType4KindE0ELNS_15FloatRoundStyleE2ESK_EENS1_15EpilogueDefaultEEEEEvvEEEEvNT_6ParamsE)
        /*0014*/ 	.word	0x00000000


	//----- nvinfo : EIATTR_MIN_STACK_SIZE
	.align		4
.L_14:
        /*0018*/ 	.byte	0x04, 0x12
        /*001a*/ 	.short	(.L_16 - .L_15)
	.align		4
.L_15:
        /*001c*/ 	.word	index@(_ZN7cutlass13device_kernelINS_4gemm6kernel13GemmUniversalIN4cute5tupleIJiiiiEEENS1_10collective13CollectiveMmaINS1_37MainloopSm90TmaGmmaWarpSpecializedFP8ILi56ENS5_IJNS4_1CILi4EEENSA_ILi2EEENSA_ILi1EEEEEENS1_32KernelTmaWarpSpecializedPingpongEEENS5_IJNSA_ILi64EEESH_NSA_ILi32EEEEEENS_12float_e5m2_tENS5_IJlSD_lEEESK_SL_NS4_8TiledMMAINS4_8MMA_AtomIJNS4_4SM904GMMA30MMA_64x64x32_F32E5M2E5M2_SS_TNILNSP_7ScaleInE1ELSR_1EEEEEENS4_6LayoutINS5_IJSD_SD_SD_EEENS5_IJNSA_ILi0EEESW_SW_EEEEENS5_IJNS4_10UnderscoreESZ_SZ_EEEEENS4_23SM90_TMA_LOAD_MULTICASTENS4_14ComposedLayoutINS4_7SwizzleILi1ELi4ELi3EEENS4_18smem_ptr_flag_bitsILi8EEENSU_INS5_IJNSA_ILi8EEESI_EEENS5_IJSI_SD_EEEEEEEvNS4_8identityES12_S1C_vS1D_EENS_8epilogue10collective6detail29Sm90TmaWarpSpecializedAdapterINS1G_15DefaultEpilogueISK_SL_SL_NS1F_6thread17LinearCombinationISK_Li1EffLNS1K_9ScaleType4KindE0ELNS_15FloatRoundStyleE2ESK_EENS1_15EpilogueDefaultEEEEEvvEEEEvNT_6ParamsE)
        /*0020*/ 	.word	0x00000000
.L_16:


//--------------------- .nv.compat                --------------------------
	.section	.nv.compat,"",@"SHT_CUDA_COMPAT_INFO"
	.align	4
        /*0000*/ 	.byte	0x02, 0x09, 0x01, 0x00, 0x02, 0x02, 0x04, 0x00, 0x02, 0x05, 0x05, 0x00, 0x03, 0x07, 0x01, 0x01
        /*0010*/ 	.byte	0x02, 0x03, 0x01, 0x00, 0x02, 0x06, 0x01, 0x00, 0x04, 0x0b, 0x08, 0x00, 0x00, 0x00, 0x00, 0x00
        /*0020*/ 	.byte	0x00, 0x00, 0x00, 0x00


//--------------------- .nv.info._ZN7cutlass13device_kernelINS_4gemm6kernel13GemmUniversalIN4cute5tupleIJiiiiEEENS1_10collective13CollectiveMmaINS1_37MainloopSm90TmaGmmaWarpSpecializedFP8ILi56ENS5_IJNS4_1CILi4EEENSA_ILi2EEENSA_ILi1EEEEEENS1_32KernelTmaWarpSpecializedPingpongEEENS5_IJNSA_ILi64EEESH_NSA_ILi32EEEEEENS_12float_e5m2_tENS5_IJlSD_lEEESK_SL_NS4_8TiledMMAINS4_8MMA_AtomIJNS4_4SM904GMMA30MMA_64x64x32_F32E5M2E5M2_SS_TNILNSP_7ScaleInE1ELSR_1EEEEEENS4_6LayoutINS5_IJSD_SD_SD_EEENS5_IJNSA_ILi0EEESW_SW_EEEEENS5_IJNS4_10UnderscoreESZ_SZ_EEEEENS4_23SM90_TMA_LOAD_MULTICASTENS4_14ComposedLayoutINS4_7SwizzleILi1ELi4ELi3EEENS4_18smem_ptr_flag_bitsILi8EEENSU_INS5_IJNSA_ILi8EEESI_EEENS5_IJSI_SD_EEEEEEEvNS4_8identityES12_S1C_vS1D_EENS_8epilogue10collective6detail29Sm90TmaWarpSpecializedAdapterINS1G_15DefaultEpilogueISK_SL_SL_NS1F_6thread17LinearCombinationISK_Li1EffLNS1K_9ScaleType4KindE0ELNS_15FloatRoundStyleE2ESK_EENS1_15EpilogueDefaultEEEEEvvEEEEvNT_6ParamsE --------------------------
	.section	.nv.info._ZN7cutlass13device_kernelINS_4gemm6kernel13GemmUniversalIN4cute5tupleIJiiiiEEENS1_10collective13CollectiveMmaINS1_37MainloopSm90TmaGmmaWarpSpecializedFP8ILi56ENS5_IJNS4_1CILi4EEENSA_ILi2EEENSA_ILi1EEEEEENS1_32KernelTmaWarpSpecializedPingpongEEENS5_IJNSA_ILi64EEESH_NSA_ILi32EEEEEENS_12float_e5m2_tENS5_IJlSD_lEEESK_SL_NS4_8TiledMMAINS4_8MMA_AtomIJNS4_4SM904GMMA30MMA_64x64x32_F32E5M2E5M2_SS_TNILNSP_7ScaleInE1ELSR_1EEEEEENS4_6LayoutINS5_IJSD_SD_SD_EEENS5_IJNSA_ILi0EEESW_SW_EEEEENS5_IJNS4_10UnderscoreESZ_SZ_EEEEENS4_23SM90_TMA_LOAD_MULTICASTENS4_14ComposedLayoutINS4_7SwizzleILi1ELi4ELi3EEENS4_18smem_ptr_flag_bitsILi8EEENSU_INS5_IJNSA_ILi8EEESI_EEENS5_IJSI_SD_EEEEEEEvNS4_8identityES12_S1C_vS1D_EENS_8epilogue10collective6detail29Sm90TmaWarpSpecializedAdapterINS1G_15DefaultEpilogueISK_SL_SL_NS1F_6thread17LinearCombinationISK_Li1EffLNS1K_9ScaleType4KindE0ELNS_15FloatRoundStyleE2ESK_EENS1_15EpilogueDefaultEEEEEvvEEEEvNT_6ParamsE,"",@"SHT_CUDA_INFO"
	.sectionflags	@""
	.align	4


	//----- nvinfo : EIATTR_CUDA_API_VERSION
	.align		4
        /*0000*/ 	.byte	0x04, 0x37
        /*0002*/ 	.short	(.L_18 - .L_17)
.L_17:
        /*0004*/ 	.word	0x00000082


	//----- nvinfo : EIATTR_KPARAM_INFO
	.align		4
.L_18:
        /*0008*/ 	.byte	0x04, 0x17
        /*000a*/ 	.short	(.L_20 - .L_19)
.L_19:
        /*000c*/ 	.word	0x00000000
        /*0010*/ 	.short	0x0000
        /*0012*/ 	.short	0x0070
        /*0014*/ 	.byte	0x00, 0xf0, 0x01, 0x10


	//----- nvinfo : EIATTR_SPARSE_MMA_MASK
	.align		4
.L_20:
        /*0018*/ 	.byte	0x03, 0x50
        /*001a*/ 	.short	0x0000


	//----- nvinfo : EIATTR_MAXREG_COUNT
	.align		4
        /*001c*/ 	.byte	0x03, 0x1b
        /*001e*/ 	.short	0x00a8


	//----- nvinfo : EIATTR_NUM_BARRIERS
	.align		4
        /*0020*/ 	.byte	0x02, 0x4c
        /*0022*/ 	.byte	0x01
	.zero		1


	//----- nvinfo : EIATTR_MERCURY_ISA_VERSION
	.align		4
        /*0024*/ 	.byte	0x03, 0x5f
        /*0026*/ 	.short	0x0101


	//----- nvinfo : EIATTR_INT_WARP_WIDE_INSTR_OFFSETS
	.align		4
        /*0028*/ 	.byte	0x04, 0x31
        /*002a*/ 	.short	(.L_22 - .L_21)


	//   ....[0]....
.L_21:
        /*002c*/ 	.word	0x00000bb0


	//   ....[1]....
        /*0030*/ 	.word	0x00000bf0


	//   ....[2]....
        /*0034*/ 	.word	0x00000c60


	//   ....[3]....
        /*0038*/ 	.word	0x00000c70


	//   ....[4]....
        /*003c*/ 	.word	0x00000c80


	//   ....[5]....
        /*0040*/ 	.word	0x00000c90


	//   ....[6]....
        /*0044*/ 	.word	0x00000e30


	//   ....[7]....
        /*0048*/ 	.word	0x00000e90


	//   ....[8]....
        /*004c*/ 	.word	0x00002da0


	//----- nvinfo : EIATTR_COOP_GROUP_MASK_REGIDS
	.align		4
.L_22:
        /*0050*/ 	.byte	0x04, 0x29
        /*0052*/ 	.short	(.L_24 - .L_23)


	//   ....[0]....
.L_23:
        /*0054*/ 	.word	0xffffffff


	//   ....[1]....
        /*0058*/ 	.word	0xffffffff


	//   ....[2]....
        /*005c*/ 	.word	0xffffffff


	//   ....[3]....
        /*0060*/ 	.word	0xffffffff


	//   ....[4]....
        /*0064*/ 	.word	0xffffffff


	//   ....[5]....
        /*0068*/ 	.word	0xffffffff


	//   ....[6]....
        /*006c*/ 	.word	0xffffffff


	//----- nvinfo : EIATTR_COOP_GROUP_INSTR_OFFSETS
	.align		4
.L_24:
        /*0070*/ 	.byte	0x04, 0x28
        /*0072*/ 	.short	(.L_26 - .L_25)


	//   ....[0]....
.L_25:
        /*0074*/ 	.word	0x00000060


	//   ....[1]....
        /*0078*/ 	.word	0x00000070


	//   ....[2]....
        /*007c*/ 	.word	0x00000130


	//   ....[3]....
        /*0080*/ 	.word	0x00000980


	//   ....[4]....
        /*0084*/ 	.word	0x000009c0


	//   ....[5]....
        /*0088*/ 	.word	0x00000a50


	//   ....[6]....
        /*008c*/ 	.word	0x00001020


	//----- nvinfo : EIATTR_REG_RECONFIG
	.align		4
.L_26:
        /*0090*/ 	.byte	0x01, 0x54
	.zero		2


	//----- nvinfo : EIATTR_MBARRIER_INSTR_OFFSETS
	.align		4
        /*0094*/ 	.byte	0x04, 0x39
        /*0096*/ 	.short	(.L_28 - .L_27)


	//   ....[0]....
.L_27:
        /*0098*/ 	.word	0x00000250
        /*009c*/ 	.word	0x000000ff
        /*00a0*/ 	.word	0x00000000
        /*00a4*/ 	.short	0x0100
        /*00a6*/ 	.byte	0x08
	.zero		1


	//   ....[1]....
        /*00a8*/ 	.word	0x00000260
        /*00ac*/ 	.word	0x000000ff
        /*00b0*/ 	.word	0x000001c0
        /*00b4*/ 	.short	0x0100
        /*00b6*/ 	.byte	0x08
	.zero		1


	//   ....[2]....
        /*00b8*/ 	.word	0x00000270
        /*00bc*/ 	.word	0x000000ff
        /*00c0*/ 	.word	0x00000008
        /*00c4*/ 	.short	0x0100
        /*00c6*/ 	.byte	0x08
	.zero		1


	//   ....[3]....
        /*00c8*/ 	.word	0x00000280
        /*00cc*/ 	.word	0x000000ff
        /*00d0*/ 	.word	0x000001c8
        /*00d4*/ 	.short	0x0100
        /*00d6*/ 	.byte	0x08
	.zero		1


	//   ....[4]....
        /*00d8*/ 	.word	0x00000290
        /*00dc*/ 	.word	0x000000ff
        /*00e0*/ 	.word	0x00000010
        /*00e4*/ 	.short	0x0100
        /*00e6*/ 	.byte	0x08
	.zero		1


	//   ....[5]....
        /*00e8*/ 	.word	0x000002a0
        /*00ec*/ 	.word	0x000000ff
        /*00f0*/ 	.word	0x000001d0
        /*00f4*/ 	.short	0x0100
        /*00f6*/ 	.byte	0x08
	.zero		1


	//   ....[6]....
        /*00f8*/ 	.word	0x000002b0
        /*00fc*/ 	.word	0x000000ff
        /*0100*/ 	.word	0x00000018
        /*0104*/ 	.short	0x0100
        /*0106*/ 	.byte	0x08
	.zero		1


	//   ....[7]....
        /*0108*/ 	.word	0x000002c0
        /*010c*/ 	.word	0x000000ff
        /*0110*/ 	.word	0x000001d8
        /*0114*/ 	.short	0x0100
        /*0116*/ 	.byte	0x08
	.zero		1


	//   ....[8]....
        /*0118*/ 	.word	0x000002d0
        /*011c*/ 	.word	0x000000ff
        /*0120*/ 	.word	0x00000020
        /*0124*/ 	.short	0x0100
        /*0126*/ 	.byte	0x08
	.zero		1


	//   ....[9]....
        /*0128*/ 	.word	0x000002e0
        /*012c*/ 	.word	0x000000ff
        /*0130*/ 	.word	0x000001e0
        /*0134*/ 	.short	0x0100
        /*0136*/ 	.byte	0x08
	.zero		1


	//   ....[10]....
        /*0138*/ 	.word	0x000002f0
        /*013c*/ 	.word	0x000000ff
        /*0140*/ 	.word	0x00000028
        /*0144*/ 	.short	0x0100
        /*0146*/ 	.byte	0x08
	.zero		1


	//   ....[11]....
        /*0148*/ 	.word	0x00000300
        /*014c*/ 	.word	0x000000ff
        /*0150*/ 	.word	0x000001e8
        /*0154*/ 	.short	0x0100
        /*0156*/ 	.byte	0x08
	.zero		1


	//   ....[12]....
        /*0158*/ 	.word	0x00000310
        /*015c*/ 	.word	0x000000ff
        /*0160*/ 	.word	0x00000030
        /*0164*/ 	.short	0x0100
        /*0166*/ 	.byte	0x08
	.zero		1


	//   ....[13]....
        /*0168*/ 	.word	0x00000320
        /*016c*/ 	.word	0x000000ff
        /*0170*/ 	.word	0x000001f0
        /*0174*/ 	.short	0x0100
        /*0176*/ 	.byte	0x08
	.zero		1


	//   ....[14]....
        /*0178*/ 	.word	0x00000330
        /*017c*/ 	.word	0x000000ff
        /*0180*/ 	.word	0x00000038
        /*0184*/ 	.short	0x0100
        /*0186*/ 	.byte	0x08
	.zero		1


	//   ....[15]....
        /*0188*/ 	.word	0x00000340
        /*018c*/ 	.word	0x000000ff
        /*0190*/ 	.word	0x000001f8
        /*0194*/ 	.short	0x0100
        /*0196*/ 	.byte	0x08
	.zero		1


	//   ....[16]....
        /*0198*/ 	.word	0x00000350
        /*019c*/ 	.word	0x000000ff
        /*01a0*/ 	.word	0x00000040
        /*01a4*/ 	.short	0x0100
        /*01a6*/ 	.byte	0x08
	.zero		1


	//   ....[17]....
        /*01a8*/ 	.word	0x00000360
        /*01ac*/ 	.word	0x000000ff
        /*01b0*/ 	.word	0x00000200
        /*01b4*/ 	.short	0x0100
        /*01b6*/ 	.byte	0x08
	.zero		1


	//   ....[18]....
        /*01b8*/ 	.word	0x00000370
        /*01bc*/ 	.word	0x000000ff
        /*01c0*/ 	.word	0x00000048
        /*01c4*/ 	.short	0x0100
        /*01c6*/ 	.byte	0x08
	.zero		1


	//   ....[19]....
        /*01c8*/ 	.word	0x00000380
        /*01cc*/ 	.word	0x000000ff
        /*01d0*/ 	.word	0x00000208
        /*01d4*/ 	.short	0x0100
        /*01d6*/ 	.byte	0x08
	.zero		1


	//   ....[20]....
        /*01d8*/ 	.word	0x00000390
        /*01dc*/ 	.word	0x000000ff
        /*01e0*/ 	.word	0x00000050
        /*01e4*/ 	.short	0x0100
        /*01e6*/ 	.byte	0x08
	.zero		1


	//   ....[21]....
        /*01e8*/ 	.word	0x000003a0
        /*01ec*/ 	.word	0x000000ff
        /*01f0*/ 	.word	0x00000210
        /*01f4*/ 	.short	0x0100
        /*01f6*/ 	.byte	0x08
	.zero		1


	//   ....[22]....
        /*01f8*/ 	.word	0x000003b0
        /*01fc*/ 	.word	0x000000ff
        /*0200*/ 	.word	0x00000058
        /*0204*/ 	.short	0x0100
        /*0206*/ 	.byte	0x08
	.zero		1


	//   ....[23]....
        /*0208*/ 	.word	0x000003c0
        /*020c*/ 	.word	0x000000ff
        /*0210*/ 	.word	0x00000218
        /*0214*/ 	.short	0x0100
        /*0216*/ 	.byte	0x08
	.zero		1


	//   ....[24]....
        /*0218*/ 	.word	0x000003d0
        /*021c*/ 	.word	0x000000ff
        /*0220*/ 	.word	0x00000060
        /*0224*/ 	.short	0x0100
        /*0226*/ 	.byte	0x08
	.zero		1


	//   ....[25]....
        /*0228*/ 	.word	0x000003e0
        /*022c*/ 	.word	0x000000ff
        /*0230*/ 	.word	0x00000220
        /*0234*/ 	.short	0x0100
        /*0236*/ 	.byte	0x08
	.zero		1


	//   ....[26]....
        /*0238*/ 	.word	0x000003f0
        /*023c*/ 	.word	0x000000ff
        /*0240*/ 	.word	0x00000068
        /*0244*/ 	.short	0x0100
        /*0246*/ 	.byte	0x08
	.zero		1


	//   ....[27]....
        /*0248*/ 	.word	0x00000400
        /*024c*/ 	.word	0x000000ff
        /*0250*/ 	.word	0x00000228
        /*0254*/ 	.short	0x0100
        /*0256*/ 	.byte	0x08
	.zero		1


	//   ....[28]....
        /*0258*/ 	.word	0x00000410
        /*025c*/ 	.word	0x000000ff
        /*0260*/ 	.word	0x00000070
        /*0264*/ 	.short	0x0100
        /*0266*/ 	.byte	0x08
	.zero		1


	//   ....[29]....
        /*0268*/ 	.word	0x00000420
        /*026c*/ 	.word	0x000000ff
        /*0270*/ 	.word	0x00000230
        /*0274*/ 	.short	0x0100
        /*0276*/ 	.byte	0x08
	.zero		1


	//   ....[30]....
        /*0278*/ 	.word	0x00000430
        /*027c*/ 	.word	0x000000ff
        /*0280*/ 	.word	0x00000078
        /*0284*/ 	.short	0x0100
        /*0286*/ 	.byte	0x08
	.zero		1


	//   ....[31]....
        /*0288*/ 	.word	0x00000440
        /*028c*/ 	.word	0x000000ff
        /*0290*/ 	.word	0x00000238
        /*0294*/ 	.short	0x0100
        /*0296*/ 	.byte	0x08
	.zero		1


	//   ....[32]....
        /*0298*/ 	.word	0x00000450
        /*029c*/ 	.word	0x000000ff
        /*02a0*/ 	.word	0x00000080
        /*02a4*/ 	.short	0x0100
        /*02a6*/ 	.byte	0x08
	.zero		1


	//   ....[33]....
        /*02a8*/ 	.word	0x00000460
        /*02ac*/ 	.word	0x000000ff
        /*02b0*/ 	.word	0x00000240
        /*02b4*/ 	.short	0x0100
        /*02b6*/ 	.byte	0x08
	.zero		1


	//   ....[34]....
        /*02b8*/ 	.word	0x00000470
        /*02bc*/ 	.word	0x000000ff
        /*02c0*/ 	.word	0x00000088
        /*02c4*/ 	.short	0x0100
        /*02c6*/ 	.byte	0x08
	.zero		1


	//   ....[35]....
        /*02c8*/ 	.word	0x00000480
        /*02cc*/ 	.word	0x000000ff
        /*02d0*/ 	.word	0x00000248
        /*02d4*/ 	.short	0x0100
        /*02d6*/ 	.byte	0x08
	.zero		1


	//   ....[36]....
        /*02d8*/ 	.word	0x00000490
        /*02dc*/ 	.word	0x000000ff
        /*02e0*/ 	.word	0x00000090
        /*02e4*/ 	.short	0x0100
        /*02e6*/ 	.byte	0x08
	.zero		1


	//   ....[37]....
        /*02e8*/ 	.word	0x000004a0
        /*02ec*/ 	.word	0x000000ff
        /*02f0*/ 	.word	0x00000250
        /*02f4*/ 	.short	0x0100
        /*02f6*/ 	.byte	0x08
	.zero		1


	//   ....[38]....
        /*02f8*/ 	.word	0x000004b0
        /*02fc*/ 	.word	0x000000ff
        /*0300*/ 	.word	0x00000098
        /*0304*/ 	.short	0x0100
        /*0306*/ 	.byte	0x08
	.zero		1


	//   ....[39]....
        /*0308*/ 	.word	0x000004c0
        /*030c*/ 	.word	0x000000ff
        /*0310*/ 	.word	0x00000258
        /*0314*/ 	.short	0x0100
        /*0316*/ 	.byte	0x08
	.zero		1


	//   ....[40]....
        /*0318*/ 	.word	0x000004d0
        /*031c*/ 	.word	0x000000ff
        /*0320*/ 	.word	0x000000a0
        /*0324*/ 	.short	0x0100
        /*0326*/ 	.byte	0x08
	.zero		1


	//   ....[41]....
        /*0328*/ 	.word	0x000004e0
        /*032c*/ 	.word	0x000000ff
        /*0330*/ 	.word	0x00000260
        /*0334*/ 	.short	0x0100
        /*0336*/ 	.byte	0x08
	.zero		1


	//   ....[42]....
        /*0338*/ 	.word	0x000004f0
        /*033c*/ 	.word	0x000000ff
        /*0340*/ 	.word	0x000000a8
        /*0344*/ 	.short	0x0100
        /*0346*/ 	.byte	0x08
	.zero		1


	//   ....[43]....
        /*0348*/ 	.word	0x00000500
        /*034c*/ 	.word	0x000000ff
        /*0350*/ 	.word	0x00000268
        /*0354*/ 	.short	0x0100
        /*0356*/ 	.byte	0x08
	.zero		1


	//   ....[44]....
        /*0358*/ 	.word	0x00000510
        /*035c*/ 	.word	0x000000ff
        /*0360*/ 	.word	0x000000b0
        /*0364*/ 	.short	0x0100
        /*0366*/ 	.byte	0x08
	.zero		1


	//   ....[45]....
        /*0368*/ 	.word	0x00000520
        /*036c*/ 	.word	0x000000ff
        /*0370*/ 	.word	0x00000270
        /*0374*/ 	.short	0x0100
        /*0376*/ 	.byte	0x08
	.zero		1


	//   ....[46]....
        /*0378*/ 	.word	0x00000530
        /*037c*/ 	.word	0x000000ff
        /*0380*/ 	.word	0x000000b8
        /*0384*/ 	.short	0x0100
        /*0386*/ 	.byte	0x08
	.zero		1


	//   ....[47]....
        /*0388*/ 	.word	0x00000540
        /*038c*/ 	.word	0x000000ff
        /*0390*/ 	.word	0x00000278
        /*0394*/ 	.short	0x0100
        /*0396*/ 	.byte	0x08
	.zero		1


	//   ....[48]....
        /*0398*/ 	.word	0x00000550
        /*039c*/ 	.word	0x000000ff
        /*03a0*/ 	.word	0x000000c0
        /*03a4*/ 	.short	0x0100
        /*03a6*/ 	.byte	0x08
	.zero		1


	//   ....[49]....
        /*03a8*/ 	.word	0x00000560
        /*03ac*/ 	.word	0x000000ff
        /*03b0*/ 	.word	0x00000280
        /*03b4*/ 	.short	0x0100
        /*03b6*/ 	.byte	0x08
	.zero		1


	//   ....[50]....
        /*03b8*/ 	.word	0x00000570
        /*03bc*/ 	.word	0x000000ff
        /*03c0*/ 	.word	0x000000c8
        /*03c4*/ 	.short	0x0100
        /*03c6*/ 	.byte	0x08
	.zero		1


	//   ....[51]....
        /*03c8*/ 	.word	0x00000580
        /*03cc*/ 	.word	0x000000ff
        /*03d0*/ 	.word	0x00000288
        /*03d4*/ 	.short	0x0100
        /*03d6*/ 	.byte	0x08
	.zero		1


	//   ....[52]....
        /*03d8*/ 	.word	0x00000590
        /*03dc*/ 	.word	0x000000ff
        /*03e0*/ 	.word	0x000000d0
        /*03e4*/ 	.short	0x0100
        /*03e6*/ 	.byte	0x08
	.zero		1


	//   ....[53]....
        /*03e8*/ 	.word	0x000005a0
        /*03ec*/ 	.word	0x000000ff
        /*03f0*/ 	.word	0x00000290
        /*03f4*/ 	.short	0x0100
        /*03f6*/ 	.byte	0x08
	.zero		1


	//   ....[54]....
        /*03f8*/ 	.word	0x000005b0
        /*03fc*/ 	.word	0x000000ff
        /*0400*/ 	.word	0x000000d8
        /*0404*/ 	.short	0x0100
        /*0406*/ 	.byte	0x08
	.zero		1


	//   ....[55]....
        /*0408*/ 	.word	0x000005c0
        /*040c*/ 	.word	0x000000ff
        /*0410*/ 	.word	0x00000298
        /*0414*/ 	.short	0x0100
        /*0416*/ 	.byte	0x08
	.zero		1


	//   ....[56]....
        /*0418*/ 	.word	0x000005d0
        /*041c*/ 	.word	0x000000ff
        /*0420*/ 	.word	0x000000e0
        /*0424*/ 	.short	0x0100
        /*0426*/ 	.byte	0x08
	.zero		1


	//   ....[57]....
        /*0428*/ 	.word	0x000005e0
        /*042c*/ 	.word	0x000000ff
        /*0430*/ 	.word	0x000002a0
        /*0434*/ 	.short	0x0100
        /*0436*/ 	.byte	0x08
	.zero		1


	//   ....[58]....
        /*0438*/ 	.word	0x000005f0
        /*043c*/ 	.word	0x000000ff
        /*0440*/ 	.word	0x000000e8
        /*0444*/ 	.short	0x0100
        /*0446*/ 	.byte	0x08
	.zero		1


	//   ....[59]....
        /*0448*/ 	.word	0x00000600
        /*044c*/ 	.word	0x000000ff
        /*0450*/ 	.word	0x000002a8
        /*0454*/ 	.short	0x0100
        /*0456*/ 	.byte	0x08
	.zero		1


	//   ....[60]....
        /*0458*/ 	.word	0x00000610
        /*045c*/ 	.word	0x000000ff
        /*0460*/ 	.word	0x000000f0
        /*0464*/ 	.short	0x0100
        /*0466*/ 	.byte	0x08
	.zero		1


	//   ....[61]....
        /*0468*/ 	.word	0x00000620
        /*046c*/ 	.word	0x000000ff
        /*0470*/ 	.word	0x000002b0
        /*0474*/ 	.short	0x0100
        /*0476*/ 	.byte	0x08
	.zero		1


	//   ....[62]....
        /*0478*/ 	.word	0x00000630
        /*047c*/ 	.word	0x000000ff
        /*0480*/ 	.word	0x000000f8
        /*0484*/ 	.short	0x0100
        /*0486*/ 	.byte	0x08
	.zero		1


	//   ....[63]....
        /*0488*/ 	.word	0x00000640
        /*048c*/ 	.word	0x000000ff
        /*0490*/ 	.word	0x000002b8
        /*0494*/ 	.short	0x0100
        /*0496*/ 	.byte	0x08
	.zero		1


	//   ....[64]....
        /*0498*/ 	.word	0x00000650
        /*049c*/ 	.word	0x000000ff
        /*04a0*/ 	.word	0x00000100
        /*04a4*/ 	.short	0x0100
        /*04a6*/ 	.byte	0x08
	.zero		1


	//   ....[65]....
        /*04a8*/ 	.word	0x00000660
        /*04ac*/ 	.word	0x000000ff
        /*04b0*/ 	.word	0x000002c0
        /*04b4*/ 	.short	0x0100
        /*04b6*/ 	.byte	0x08
	.zero		1


	//   ....[66]....
        /*04b8*/ 	.word	0x00000670
        /*04bc*/ 	.word	0x000000ff
        /*04c0*/ 	.word	0x00000108
        /*04c4*/ 	.short	0x0100
        /*04c6*/ 	.byte	0x08
	.zero		1


	//   ....[67]....
        /*04c8*/ 	.word	0x00000680
        /*04cc*/ 	.word	0x000000ff
        /*04d0*/ 	.word	0x000002c8
        /*04d4*/ 	.short	0x0100
        /*04d6*/ 	.byte	0x08
	.zero		1


	//   ....[68]....
        /*04d8*/ 	.word	0x00000690
        /*04dc*/ 	.word	0x000000ff
        /*04e0*/ 	.word	0x00000110
        /*04e4*/ 	.short	0x0100
        /*04e6*/ 	.byte	0x08
	.zero		1


	//   ....[69]....
        /*04e8*/ 	.word	0x000006a0
        /*04ec*/ 	.word	0x000000ff
        /*04f0*/ 	.word	0x000002d0
        /*04f4*/ 	.short	0x0100
        /*04f6*/ 	.byte	0x08
	.zero		1


	//   ....[70]....
        /*04f8*/ 	.word	0x000006b0
        /*04fc*/ 	.word	0x000000ff
        /*0500*/ 	.word	0x00000118
        /*0504*/ 	.short	0x0100
        /*0506*/ 	.byte	0x08
	.zero		1


	//   ....[71]....
        /*0508*/ 	.word	0x000006c0
        /*050c*/ 	.word	0x000000ff
        /*0510*/ 	.word	0x000002d8
        /*0514*/ 	.short	0x0100
        /*0516*/ 	.byte	0x08
	.zero		1


	//   ....[72]....
        /*0518*/ 	.word	0x000006d0
        /*051c*/ 	.word	0x000000ff
        /*0520*/ 	.word	0x00000120
        /*0524*/ 	.short	0x0100
        /*0526*/ 	.byte	0x08
	.zero		1


	//   ....[73]....
        /*0528*/ 	.word	0x000006e0
        /*052c*/ 	.word	0x000000ff
        /*0530*/ 	.word	0x000002e0
        /*0534*/ 	.short	0x0100
        /*0536*/ 	.byte	0x08
	.zero		1


	//   ....[74]....
        /*0538*/ 	.word	0x000006f0
        /*053c*/ 	.word	0x000000ff
        /*0540*/ 	.word	0x00000128
        /*0544*/ 	.short	0x0100
        /*0546*/ 	.byte	0x08
	.zero		1


	//   ....[75]....
        /*0548*/ 	.word	0x00000700
        /*054c*/ 	.word	0x000000ff
        /*0550*/ 	.word	0x000002e8
        /*0554*/ 	.short	0x0100
        /*0556*/ 	.byte	0x08
	.zero		1


	//   ....[76]....
        /*0558*/ 	.word	0x00000710
        /*055c*/ 	.word	0x000000ff
        /*0560*/ 	.word	0x00000130
        /*0564*/ 	.short	0x0100
        /*0566*/ 	.byte	0x08
	.zero		1


	//   ....[77]....
        /*0568*/ 	.word	0x00000720
        /*056c*/ 	.word	0x000000ff
        /*0570*/ 	.word	0x000002f0
        /*0574*/ 	.short	0x0100
        /*0576*/ 	.byte	0x08
	.zero		1


	//   ....[78]....
        /*0578*/ 	.word	0x00000730
        /*057c*/ 	.word	0x000000ff
        /*0580*/ 	.word	0x00000138
        /*0584*/ 	.short	0x0100
        /*0586*/ 	.byte	0x08
	.zero		1


	//   ....[79]....
        /*0588*/ 	.word	0x00000740
        /*058c*/ 	.word	0x000000ff
        /*0590*/ 	.word	0x000002f8
        /*0594*/ 	.short	0x0100
        /*0596*/ 	.byte	0x08
	.zero		1


	//   ....[80]....
        /*0598*/ 	.word	0x00000750
        /*059c*/ 	.word	0x000000ff
        /*05a0*/ 	.word	0x00000140
        /*05a4*/ 	.short	0x0100
        /*05a6*/ 	.byte	0x08
	.zero		1


	//   ....[81]....
        /*05a8*/ 	.word	0x00000760
        /*05ac*/ 	.word	0x000000ff
        /*05b0*/ 	.word	0x00000300
        /*05b4*/ 	.short	0x0100
        /*05b6*/ 	.byte	0x08
	.zero		1


	//   ....[82]....
        /*05b8*/ 	.word	0x00000770
        /*05bc*/ 	.word	0x000000ff
        /*05c0*/ 	.word	0x00000148
        /*05c4*/ 	.short	0x0100
        /*05c6*/ 	.byte	0x08
	.zero		1


	//   ....[83]....
        /*05c8*/ 	.word	0x00000780
        /*05cc*/ 	.word	0x000000ff
        /*05d0*/ 	.word	0x00000308
        /*05d4*/ 	.short	0x0100
        /*05d6*/ 	.byte	0x08
	.zero		1


	//   ....[84]....
        /*05d8*/ 	.word	0x00000790
        /*05dc*/ 	.word	0x000000ff
        /*05e0*/ 	.word	0x00000150
        /*05e4*/ 	.short	0x0100
        /*05e6*/ 	.byte	0x08
	.zero		1


	//   ....[85]....
        /*05e8*/ 	.word	0x000007a0
        /*05ec*/ 	.word	0x000000ff
        /*05f0*/ 	.word	0x00000310
        /*05f4*/ 	.short	0x0100
        /*05f6*/ 	.byte	0x08
	.zero		1


	//   ....[86]....
        /*05f8*/ 	.word	0x000007b0
        /*05fc*/ 	.word	0x000000ff
        /*0600*/ 	.word	0x00000158
        /*0604*/ 	.short	0x0100
        /*0606*/ 	.byte	0x08
	.zero		1


	//   ....[87]....
        /*0608*/ 	.word	0x000007c0
        /*060c*/ 	.word	0x000000ff
        /*0610*/ 	.word	0x00000318
        /*0614*/ 	.short	0x0100
        /*0616*/ 	.byte	0x08
	.zero		1


	//   ....[88]....
        /*0618*/ 	.word	0x000007d0
        /*061c*/ 	.word	0x000000ff
        /*0620*/ 	.word	0x00000160
        /*0624*/ 	.short	0x0100
        /*0626*/ 	.byte	0x08
	.zero		1


	//   ....[89]....
        /*0628*/ 	.word	0x000007e0
        /*062c*/ 	.word	0x000000ff
        /*0630*/ 	.word	0x00000320
        /*0634*/ 	.short	0x0100
        /*0636*/ 	.byte	0x08
	.zero		1


	//   ....[90]....
        /*0638*/ 	.word	0x000007f0
        /*063c*/ 	.word	0x000000ff
        /*0640*/ 	.word	0x00000168
        /*0644*/ 	.short	0x0100
        /*0646*/ 	.byte	0x08
	.zero		1


	//   ....[91]....
        /*0648*/ 	.word	0x00000800
        /*064c*/ 	.word	0x000000ff
        /*0650*/ 	.word	0x00000328
        /*0654*/ 	.short	0x0100
        /*0656*/ 	.byte	0x08
	.zero		1


	//   ....[92]....
        /*0658*/ 	.word	0x00000810
        /*065c*/ 	.word	0x000000ff
        /*0660*/ 	.word	0x00000170
        /*0664*/ 	.short	0x0100
        /*0666*/ 	.byte	0x08
	.zero		1


	//   ....[93]....
        /*0668*/ 	.word	0x00000820
        /*066c*/ 	.word	0x000000ff
        /*0670*/ 	.word	0x00000330
        /*0674*/ 	.short	0x0100
        /*0676*/ 	.byte	0x08
	.zero		1


	//   ....[94]....
        /*0678*/ 	.word	0x00000830
        /*067c*/ 	.word	0x000000ff
        /*0680*/ 	.word	0x00000178
        /*0684*/ 	.short	0x0100
        /*0686*/ 	.byte	0x08
	.zero		1


	//   ....[95]....
        /*0688*/ 	.word	0x00000840
        /*068c*/ 	.word	0x000000ff
        /*0690*/ 	.word	0x00000338
        /*0694*/ 	.short	0x0100
        /*0696*/ 	.byte	0x08
	.zero		1


	//   ....[96]....
        /*0698*/ 	.word	0x00000850
        /*069c*/ 	.word	0x000000ff
        /*06a0*/ 	.word	0x00000180
        /*06a4*/ 	.short	0x0100
        /*06a6*/ 	.byte	0x08
	.zero		1


	//   ....[97]....
        /*06a8*/ 	.word	0x00000860
        /*06ac*/ 	.word	0x000000ff
        /*06b0*/ 	.word	0x00000340
        /*06b4*/ 	.short	0x0100
        /*06b6*/ 	.byte	0x08
	.zero		1


	//   ....[98]....
        /*06b8*/ 	.word	0x00000870
        /*06bc*/ 	.word	0x000000ff
        /*06c0*/ 	.word	0x00000188
        /*06c4*/ 	.short	0x0100
        /*06c6*/ 	.byte	0x08
	.zero		1


	//   ....[99]....
        /*06c8*/ 	.word	0x00000880
        /*06cc*/ 	.word	0x000000ff
        /*06d0*/ 	.word	0x00000348
        /*06d4*/ 	.short	0x0100
        /*06d6*/ 	.byte	0x08
	.zero		1


	//   ....[100]....
        /*06d8*/ 	.word	0x00000890
        /*06dc*/ 	.word	0x000000ff
        /*06e0*/ 	.word	0x00000190
        /*06e4*/ 	.short	0x0100
        /*06e6*/ 	.byte	0x08
	.zero		1


	//   ....[101]....
        /*06e8*/ 	.word	0x000008a0
        /*06ec*/ 	.word	0x000000ff
        /*06f0*/ 	.word	0x00000350
        /*06f4*/ 	.short	0x0100
        /*06f6*/ 	.byte	0x08
	.zero		1


	//   ....[102]....
        /*06f8*/ 	.word	0x000008b0
        /*06fc*/ 	.word	0x000000ff
        /*0700*/ 	.word	0x00000198
        /*0704*/ 	.short	0x0100
        /*0706*/ 	.byte	0x08
	.zero		1


	//   ....[103]....
        /*0708*/ 	.word	0x000008c0
        /*070c*/ 	.word	0x000000ff
        /*0710*/ 	.word	0x00000358
        /*0714*/ 	.short	0x0100
        /*0716*/ 	.byte	0x08
	.zero		1


	//   ....[104]....
        /*0718*/ 	.word	0x000008d0
        /*071c*/ 	.word	0x000000ff
        /*0720*/ 	.word	0x000001a0
        /*0724*/ 	.short	0x0100
        /*0726*/ 	.byte	0x08
	.zero		1


	//   ....[105]....
        /*0728*/ 	.word	0x000008e0
        /*072c*/ 	.word	0x000000ff
        /*0730*/ 	.word	0x00000360
        /*0734*/ 	.short	0x0100
        /*0736*/ 	.byte	0x08
	.zero		1


	//   ....[106]....
        /*0738*/ 	.word	0x000008f0
        /*073c*/ 	.word	0x000000ff
        /*0740*/ 	.word	0x000001a8
        /*0744*/ 	.short	0x0100
        /*0746*/ 	.byte	0x08
	.zero		1


	//   ....[107]....
        /*0748*/ 	.word	0x00000900
        /*074c*/ 	.word	0x000000ff
        /*0750*/ 	.word	0x00000368
        /*0754*/ 	.short	0x0100
        /*0756*/ 	.byte	0x08
	.zero		1


	//   ....[108]....
        /*0758*/ 	.word	0x00000910
        /*075c*/ 	.word	0x000000ff
        /*0760*/ 	.word	0x000001b0
        /*0764*/ 	.short	0x0100
        /*0766*/ 	.byte	0x08
	.zero		1


	//   ....[109]....
        /*0768*/ 	.word	0x00000920
        /*076c*/ 	.word	0x000000ff
        /*0770*/ 	.word	0x00000370
        /*0774*/ 	.short	0x0100
        /*0776*/ 	.byte	0x08
	.zero		1


	//   ....[110]....
        /*0778*/ 	.word	0x00000930
        /*077c*/ 	.word	0x000000ff
        /*0780*/ 	.word	0x000001b8
        /*0784*/ 	.short	0x0100
        /*0786*/ 	.byte	0x08
	.zero		1


	//   ....[111]....
        /*0788*/ 	.word	0x00000940
        /*078c*/ 	.word	0x000000ff
        /*0790*/ 	.word	0x00000378
        /*0794*/ 	.short	0x0100
        /*0796*/ 	.byte	0x08
	.zero		1


	//   ....[112]....
        /*0798*/ 	.word	0x00000e80
        /*079c*/ 	.word	0x000000ff
        /*07a0*/ 	.word	0x000003b0
        /*07a4*/ 	.short	0x0100
        /*07a6*/ 	.byte	0x08
	.zero		1


	//   ....[113]....
        /*07a8*/ 	.word	0x00000f30
        /*07ac*/ 	.word	0x000000ff
        /*07b0*/ 	.word	0x000003b8
        /*07b4*/ 	.short	0x0100
        /*07b6*/ 	.byte	0x08
	.zero		1


	//   ....[114]....
        /*07b8*/ 	.word	0x00000fa0
        /*07bc*/ 	.word	0x000000ff
        /*07c0*/ 	.word	0x00000390
        /*07c4*/ 	.short	0x0100
        /*07c6*/ 	.byte	0x09
	.zero		1


	//   ....[115]....
        /*07c8*/ 	.word	0x00000fb0
        /*07cc*/ 	.word	0x000000ff
        /*07d0*/ 	.word	0x00000398
        /*07d4*/ 	.short	0x0100
        /*07d6*/ 	.byte	0x09
	.zero		1


	//   ....[116]....
        /*07d8*/ 	.word	0x00000fc0
        /*07dc*/ 	.word	0x000000ff
        /*07e0*/ 	.word	0x000003a0
        /*07e4*/ 	.short	0x0100
        /*07e6*/ 	.byte	0x09
	.zero		1


	//   ....[117]....
        /*07e8*/ 	.word	0x00000fd0
        /*07ec*/ 	.word	0x000000ff
        /*07f0*/ 	.word	0x000003a8
        /*07f4*/ 	.short	0x0100
        /*07f6*/ 	.byte	0x09
	.zero		1


	//   ....[118]....
        /*07f8*/ 	.word	0x00001db0
        /*07fc*/ 	.word	0x000000ff
        /*0800*/ 	.word	0xfffffff8
        /*0804*/ 	.short	0x010a
        /*0806*/ 	.byte	0x0f
	.zero		1


	//   ....[119]....
        /*0808*/ 	.word	0x00002080
        /*080c*/ 	.word	0x000000ff
        /*0810*/ 	.word	0x00000000
        /*0814*/ 	.short	0x010a
        /*0816*/ 	.byte	0x06
	.zero		1


	//   ....[120]....
        /*0818*/ 	.word	0x000020c0
        /*081c*/ 	.word	0x000000ff
        /*0820*/ 	.word	0x00000000
        /*0824*/ 	.short	0x010a
        /*0826*/ 	.byte	0x06
	.zero		1


	//   ....[121]....
        /*0828*/ 	.word	0x000025e0
        /*082c*/ 	.word	0x000000ff
        /*0830*/ 	.word	0x00000000
        /*0834*/ 	.short	0x010a
        /*0836*/ 	.byte	0x09
	.zero		1


	//   ....[122]....
        /*0838*/ 	.word	0x00002620
        /*083c*/ 	.word	0x000000ff
        /*0840*/ 	.word	0x00000000
        /*0844*/ 	.short	0x010a
        /*0846*/ 	.byte	0x09
	.zero		1


	//   ....[123]....
        /*0848*/ 	.word	0x000029b0
        /*084c*/ 	.word	0x00000013
        /*0850*/ 	.word	0x00000000
        /*0854*/ 	.short	0x0101
        /*0856*/ 	.byte	0x3f
	.zero		1


	//   ....[124]....
        /*0858*/ 	.word	0x00002d30
        /*085c*/ 	.word	0x00000011
        /*0860*/ 	.word	0x00000000
        /*0864*/ 	.short	0x0101
        /*0866*/ 	.byte	0x17
	.zero		1


	//   ....[125]....
        /*0868*/ 	.word	0x00002e40
        /*086c*/ 	.word	0x00000011
        /*0870*/ 	.word	0x00000000
        /*0874*/ 	.short	0x0101
        /*0876*/ 	.byte	0x3f
	.zero		1


	//   ....[126]....
        /*0878*/ 	.word	0x00002f00
        /*087c*/ 	.word	0x000000ff
        /*0880*/ 	.word	0x00000008
        /*0884*/ 	.short	0x010a
        /*0886*/ 	.byte	0x0f
	.zero		1


	//   ....[127]....
        /*0888*/ 	.word	0x00005760
        /*088c*/ 	.word	0x00000004
        /*0890*/ 	.word	0x00000000
        /*0894*/ 	.short	0x0101
        /*0896*/ 	.byte	0x17
	.zero		1


	//   ....[128]....
        /*0898*/ 	.word	0x000061a0
        /*089c*/ 	.word	0x00000013
        /*08a0*/ 	.word	0x000001c0
        /*08a4*/ 	.short	0x010a
        /*08a6*/ 	.byte	0x3f
	.zero		1


	//   ....[129]....
        /*08a8*/ 	.word	0x00006580
        /*08ac*/ 	.word	0x00000004
        /*08b0*/ 	.word	0x000003b8
        /*08b4*/ 	.short	0x0101
        /*08b6*/ 	.byte	0x3f
	.zero		1


	//   ....[130]....
        /*08b8*/ 	.word	0x00006cb0
        /*08bc*/ 	.word	0x00000005
        /*08c0*/ 	.word	0x00000000
        /*08c4*/ 	.short	0x010a
        /*08c6*/ 	.byte	0x3f
	.zero		1


	//   ....[131]....
        /*08c8*/ 	.word	0x00006d30
        /*08cc*/ 	.word	0x00000007
        /*08d0*/ 	.word	0x00000000
        /*08d4*/ 	.short	0x010a
        /*08d6*/ 	.byte	0x3f
	.zero		1


	//   ....[132]....
        /*08d8*/ 	.word	0x00006dc0
        /*08dc*/ 	.word	0x00000006
        /*08e0*/ 	.word	0x00000000
        /*08e4*/ 	.short	0x010a
        /*08e6*/ 	.byte	0x3f
	.zero		1


	//   ....[133]....
        /*08e8*/ 	.word	0x00006e50
        /*08ec*/ 	.word	0x00000007
        /*08f0*/ 	.word	0x00000000
        /*08f4*/ 	.short	0x010a
        /*08f6*/ 	.byte	0x3f
	.zero		1


	//   ....[134]....
        /*08f8*/ 	.word	0x00006ee0
        /*08fc*/ 	.word	0x00000006
        /*0900*/ 	.word	0x00000000
        /*0904*/ 	.short	0x010a
        /*0906*/ 	.byte	0x3f
	.zero		1


	//   ....[135]....
        /*0908*/ 	.word	0x00006f70
        /*090c*/ 	.word	0x00000007
        /*0910*/ 	.word	0x00000000
        /*0914*/ 	.short	0x010a
        /*0916*/ 	.byte	0x3f
	.zero		1


	//   ....[136]....
        /*0918*/ 	.word	0x00007000
        /*091c*/ 	.word	0x00000006
        /*0920*/ 	.word	0x00000000
        /*0924*/ 	.short	0x010a
        /*0926*/ 	.byte	0x3f
	.zero		1


	//   ....[137]....
        /*0928*/ 	.word	0x00007090
        /*092c*/ 	.word	0x00000007
        /*0930*/ 	.word	0x00000000
        /*0934*/ 	.short	0x010a
        /*0936*/ 	.byte	0x3f
	.zero		1


	//   ....[138]....
        /*0938*/ 	.word	0x00007120
        /*093c*/ 	.word	0x00000006
        /*0940*/ 	.word	0x00000000
        /*0944*/ 	.short	0x010a
        /*0946*/ 	.byte	0x3f
	.zero		1


	//   ....[139]....
        /*0948*/ 	.word	0x000071b0
        /*094c*/ 	.word	0x00000007
        /*0950*/ 	.word	0x00000000
        /*0954*/ 	.short	0x010a
        /*0956*/ 	.byte	0x3f
	.zero		1


	//   ....[140]....
        /*0958*/ 	.word	0x00007240
        /*095c*/ 	.word	0x00000006
        /*0960*/ 	.word	0x00000000
        /*0964*/ 	.short	0x010a
        /*0966*/ 	.byte	0x3f
	.zero		1


	//   ....[141]....
        /*0968*/ 	.word	0x000072d0
        /*096c*/ 	.word	0x00000007
        /*0970*/ 	.word	0x00000000
        /*0974*/ 	.short	0x010a
        /*0976*/ 	.byte	0x3f
	.zero		1


	//   ....[142]....
        /*0978*/ 	.word	0x00007360
        /*097c*/ 	.word	0x00000006
        /*0980*/ 	.word	0x00000000
        /*0984*/ 	.short	0x010a
        /*0986*/ 	.byte	0x3f
	.zero		1


	//   ....[143]....
        /*0988*/ 	.word	0x000073f0
        /*098c*/ 	.word	0x00000007
        /*0990*/ 	.word	0x00000000
        /*0994*/ 	.short	0x010a
        /*0996*/ 	.byte	0x3f
	.zero		1


	//   ....[144]....
        /*0998*/ 	.word	0x00007480
        /*099c*/ 	.word	0x00000006
        /*09a0*/ 	.word	0x00000000
        /*09a4*/ 	.short	0x010a
        /*09a6*/ 	.byte	0x3f
	.zero		1


	//   ....[145]....
        /*09a8*/ 	.word	0x00007510
        /*09ac*/ 	.word	0x00000007
        /*09b0*/ 	.word	0x00000000
        /*09b4*/ 	.short	0x010a
        /*09b6*/ 	.byte	0x3f
	.zero		1


	//   ....[146]....
        /*09b8*/ 	.word	0x000075a0
        /*09bc*/ 	.word	0x00000006
        /*09c0*/ 	.word	0x00000000
        /*09c4*/ 	.short	0x010a
        /*09c6*/ 	.byte	0x3f
	.zero		1


	//   ....[147]....
        /*09c8*/ 	.word	0x00007630
        /*09cc*/ 	.word	0x00000007
        /*09d0*/ 	.word	0x00000000
        /*09d4*/ 	.short	0x010a
        /*09d6*/ 	.byte	0x3f
	.zero		1


	//   ....[148]....
        /*09d8*/ 	.word	0x000076c0
        /*09dc*/ 	.word	0x00000006
        /*09e0*/ 	.word	0x00000000
        /*09e4*/ 	.short	0x010a
        /*09e6*/ 	.byte	0x3f
	.zero		1


	//   ....[149]....
        /*09e8*/ 	.word	0x00007750
        /*09ec*/ 	.word	0x00000007
        /*09f0*/ 	.word	0x00000000
        /*09f4*/ 	.short	0x010a
        /*09f6*/ 	.byte	0x3f
	.zero		1


	//   ....[150]....
        /*09f8*/ 	.word	0x000077e0
        /*09fc*/ 	.word	0x00000006
        /*0a00*/ 	.word	0x00000000
        /*0a04*/ 	.short	0x010a
        /*0a06*/ 	.byte	0x3f
	.zero		1


	//   ....[151]....
        /*0a08*/ 	.word	0x00007870
        /*0a0c*/ 	.word	0x00000007
        /*0a10*/ 	.word	0x00000000
        /*0a14*/ 	.short	0x010a
        /*0a16*/ 	.byte	0x3f
	.zero		1


	//   ....[152]....
        /*0a18*/ 	.word	0x00007900
        /*0a1c*/ 	.word	0x00000006
        /*0a20*/ 	.word	0x00000000
        /*0a24*/ 	.short	0x010a
        /*0a26*/ 	.byte	0x3f
	.zero		1


	//   ....[153]....
        /*0a28*/ 	.word	0x00007990
        /*0a2c*/ 	.word	0x00000007
        /*0a30*/ 	.word	0x00000000
        /*0a34*/ 	.short	0x010a
        /*0a36*/ 	.byte	0x3f
	.zero		1


	//   ....[154]....
        /*0a38*/ 	.word	0x00007a20
        /*0a3c*/ 	.word	0x00000006
        /*0a40*/ 	.word	0x00000000
        /*0a44*/ 	.short	0x010a
        /*0a46*/ 	.byte	0x3f
	.zero		1


	//   ....[155]....
        /*0a48*/ 	.word	0x00007ab0
        /*0a4c*/ 	.word	0x00000007
        /*0a50*/ 	.word	0x00000000
        /*0a54*/ 	.short	0x010a
        /*0a56*/ 	.byte	0x3f
	.zero		1


	//   ....[156]....
        /*0a58*/ 	.word	0x00007b40
        /*0a5c*/ 	.word	0x00000006
        /*0a60*/ 	.word	0x00000000
        /*0a64*/ 	.short	0x010a
        /*0a66*/ 	.byte	0x3f
	.zero		1


	//   ....[157]....
        /*0a68*/ 	.word	0x00007bd0
        /*0a6c*/ 	.word	0x00000007
        /*0a70*/ 	.word	0x00000000
        /*0a74*/ 	.short	0x010a
        /*0a76*/ 	.byte	0x3f
	.zero		1


	//   ....[158]....
        /*0a78*/ 	.word	0x00007c60
        /*0a7c*/ 	.word	0x00000006
        /*0a80*/ 	.word	0x00000000
        /*0a84*/ 	.short	0x010a
        /*0a86*/ 	.byte	0x3f
	.zero		1


	//   ....[159]....
        /*0a88*/ 	.word	0x00007cf0
        /*0a8c*/ 	.word	0x00000007
        /*0a90*/ 	.word	0x00000000
        /*0a94*/ 	.short	0x010a
        /*0a96*/ 	.byte	0x3f
	.zero		1


	//   ....[160]....
        /*0a98*/ 	.word	0x00007d80
        /*0a9c*/ 	.word	0x00000006
        /*0aa0*/ 	.word	0x00000000
        /*0aa4*/ 	.short	0x010a
        /*0aa6*/ 	.byte	0x3f
	.zero		1


	//   ....[161]....
        /*0aa8*/ 	.word	0x00007e10
        /*0aac*/ 	.word	0x00000007
        /*0ab0*/ 	.word	0x00000000
        /*0ab4*/ 	.short	0x010a
        /*0ab6*/ 	.byte	0x3f
	.zero		1


	//   ....[162]....
        /*0ab8*/ 	.word	0x00007ea0
        /*0abc*/ 	.word	0x00000006
        /*0ac0*/ 	.word	0x00000000
        /*0ac4*/ 	.short	0x010a
        /*0ac6*/ 	.byte	0x3f
	.zero		1


	//   ....[163]....
        /*0ac8*/ 	.word	0x00007f30
        /*0acc*/ 	.word	0x00000007
        /*0ad0*/ 	.word	0x00000000
        /*0ad4*/ 	.short	0x010a
        /*0ad6*/ 	.byte	0x3f
	.zero		1


	//   ....[164]....
        /*0ad8*/ 	.word	0x00007fc0
        /*0adc*/ 	.word	0x00000006
        /*0ae0*/ 	.word	0x00000000
        /*0ae4*/ 	.short	0x010a
        /*0ae6*/ 	.byte	0x3f
	.zero		1


	//   ....[165]....
        /*0ae8*/ 	.word	0x00008050
        /*0aec*/ 	.word	0x00000007
        /*0af0*/ 	.word	0x00000000
        /*0af4*/ 	.short	0x010a
        /*0af6*/ 	.byte	0x3f
	.zero		1


	//   ....[166]....
        /*0af8*/ 	.word	0x000080e0
        /*0afc*/ 	.word	0x00000006
        /*0b00*/ 	.word	0x00000000
        /*0b04*/ 	.short	0x010a
        /*0b06*/ 	.byte	0x3f
	.zero		1


	//   ....[167]....
        /*0b08*/ 	.word	0x00008170
        /*0b0c*/ 	.word	0x00000007
        /*0b10*/ 	.word	0x00000000
        /*0b14*/ 	.short	0x010a
        /*0b16*/ 	.byte	0x3f
	.zero		1


	//   ....[168]....
        /*0b18*/ 	.word	0x00008200
        /*0b1c*/ 	.word	0x00000006
        /*0b20*/ 	.word	0x00000000
        /*0b24*/ 	.short	0x010a
        /*0b26*/ 	.byte	0x3f
	.zero		1


	//   ....[169]....
        /*0b28*/ 	.word	0x00008290
        /*0b2c*/ 	.word	0x00000007
        /*0b30*/ 	.word	0x00000000
        /*0b34*/ 	.short	0x010a
        /*0b36*/ 	.byte	0x3f
	.zero		1


	//   ....[170]....
        /*0b38*/ 	.word	0x00008320
        /*0b3c*/ 	.word	0x00000006
        /*0b40*/ 	.word	0x00000000
        /*0b44*/ 	.short	0x010a
        /*0b46*/ 	.byte	0x3f
	.zero		1


	//   ....[171]....
        /*0b48*/ 	.word	0x000083b0
        /*0b4c*/ 	.word	0x00000007
        /*0b50*/ 	.word	0x00000000
        /*0b54*/ 	.short	0x010a
        /*0b56*/ 	.byte	0x3f
	.zero		1


	//   ....[172]....
        /*0b58*/ 	.word	0x00008440
        /*0b5c*/ 	.word	0x00000006
        /*0b60*/ 	.word	0x00000000
        /*0b64*/ 	.short	0x010a
        /*0b66*/ 	.byte	0x3f
	.zero		1


	//   ....[173]....
        /*0b68*/ 	.word	0x000084d0
        /*0b6c*/ 	.word	0x00000007
        /*0b70*/ 	.word	0x00000000
        /*0b74*/ 	.short	0x010a
        /*0b76*/ 	.byte	0x3f
	.zero		1


	//   ....[174]....
        /*0b78*/ 	.word	0x00008560
        /*0b7c*/ 	.word	0x00000006
        /*0b80*/ 	.word	0x00000000
        /*0b84*/ 	.short	0x010a
        /*0b86*/ 	.byte	0x3f
	.zero		1


	//   ....[175]....
        /*0b88*/ 	.word	0x000085f0
        /*0b8c*/ 	.word	0x00000007
        /*0b90*/ 	.word	0x00000000
        /*0b94*/ 	.short	0x010a
        /*0b96*/ 	.byte	0x3f
	.zero		1


	//   ....[176]....
        /*0b98*/ 	.word	0x00008680
        /*0b9c*/ 	.word	0x00000006
        /*0ba0*/ 	.word	0x00000000
        /*0ba4*/ 	.short	0x010a
        /*0ba6*/ 	.byte	0x3f
	.zero		1


	//   ....[177]....
        /*0ba8*/ 	.word	0x00008710
        /*0bac*/ 	.word	0x00000007
        /*0bb0*/ 	.word	0x00000000
        /*0bb4*/ 	.short	0x010a
        /*0bb6*/ 	.byte	0x3f
	.zero		1


	//   ....[178]....
        /*0bb8*/ 	.word	0x000087a0
        /*0bbc*/ 	.word	0x00000006
        /*0bc0*/ 	.word	0x00000000
        /*0bc4*/ 	.short	0x010a
        /*0bc6*/ 	.byte	0x3f
	.zero		1


	//   ....[179]....
        /*0bc8*/ 	.word	0x00008830
        /*0bcc*/ 	.word	0x00000007
        /*0bd0*/ 	.word	0x00000000
        /*0bd4*/ 	.short	0x010a
        /*0bd6*/ 	.byte	0x3f
	.zero		1


	//   ....[180]....
        /*0bd8*/ 	.word	0x000088c0
        /*0bdc*/ 	.word	0x00000006
        /*0be0*/ 	.word	0x00000000
        /*0be4*/ 	.short	0x010a
        /*0be6*/ 	.byte	0x3f
	.zero		1


	//   ....[181]....
        /*0be8*/ 	.word	0x00008950
        /*0bec*/ 	.word	0x00000007
        /*0bf0*/ 	.word	0x00000000
        /*0bf4*/ 	.short	0x010a
        /*0bf6*/ 	.byte	0x3f
	.zero		1


	//   ....[182]....
        /*0bf8*/ 	.word	0x000089e0
        /*0bfc*/ 	.word	0x00000006
        /*0c00*/ 	.word	0x00000000
        /*0c04*/ 	.short	0x010a
        /*0c06*/ 	.byte	0x3f
	.zero		1


	//   ....[183]....
        /*0c08*/ 	.word	0x00008a70
        /*0c0c*/ 	.word	0x00000007
        /*0c10*/ 	.word	0x00000000
        /*0c14*/ 	.short	0x010a
        /*0c16*/ 	.byte	0x3f
	.zero		1


	//   ....[184]....
        /*0c18*/ 	.word	0x00008b00
        /*0c1c*/ 	.word	0x00000006
        /*0c20*/ 	.word	0x00000000
        /*0c24*/ 	.short	0x010a
        /*0c26*/ 	.byte	0x3f
	.zero		1


	//   ....[185]....
        /*0c28*/ 	.word	0x00008b90
        /*0c2c*/ 	.word	0x00000003
        /*0c30*/ 	.word	0x00000000
        /*0c34*/ 	.short	0x010a
        /*0c36*/ 	.byte	0x3f
	.zero		1


	//   ....[186]....
        /*0c38*/ 	.word	0x00008c00
        /*0c3c*/ 	.word	0x00000011
        /*0c40*/ 	.word	0xfffffff8
        /*0c44*/ 	.short	0x010a
        /*0c46*/ 	.byte	0x3f
	.zero		1


	//   ....[187]....
        /*0c48*/ 	.word	0x00008c60
        /*0c4c*/ 	.word	0x00000011
        /*0c50*/ 	.word	0x00000000
        /*0c54*/ 	.short	0x010a
        /*0c56*/ 	.byte	0x3f
	.zero		1


	//   ....[188]....
        /*0c58*/ 	.word	0x00008cc0
        /*0c5c*/ 	.word	0x00000013
        /*0c60*/ 	.word	0x00000000
        /*0c64*/ 	.short	0x010a
        /*0c66*/ 	.byte	0x3f
	.zero		1


	//   ....[189]....
        /*0c68*/ 	.word	0x00008d20
        /*0c6c*/ 	.word	0x00000011
        /*0c70*/ 	.word	0x00000008
        /*0c74*/ 	.short	0x010a
        /*0c76*/ 	.byte	0x3f
	.zero		1


	//   ....[190]....
        /*0c78*/ 	.word	0x00008df0
        /*0c7c*/ 	.word	0x00000013
        /*0c80*/ 	.word	0x000001c0
        /*0c84*/ 	.short	0x010a
        /*0c86*/ 	.byte	0x3f
	.zero		1


	//   ....[191]....
        /*0c88*/ 	.word	0x00008ed0
        /*0c8c*/ 	.word	0x00000005
        /*0c90*/ 	.word	0x00000000
        /*0c94*/ 	.short	0x010a
        /*0c96*/ 	.byte	0x3f
	.zero		1


	//   ....[192]....
        /*0c98*/ 	.word	0x00008f20
        /*0c9c*/ 	.word	0x00000007
        /*0ca0*/ 	.word	0x00000000
        /*0ca4*/ 	.short	0x010a
        /*0ca6*/ 	.byte	0x3f
	.zero		1


	//   ....[193]....
        /*0ca8*/ 	.word	0x00008f70
        /*0cac*/ 	.word	0x00000006
        /*0cb0*/ 	.word	0x00000000
        /*0cb4*/ 	.short	0x010a
        /*0cb6*/ 	.byte	0x3f
	.zero		1


	//   ....[194]....
        /*0cb8*/ 	.word	0x00008fc0
        /*0cbc*/ 	.word	0x00000007
        /*0cc0*/ 	.word	0x00000000
        /*0cc4*/ 	.short	0x010a
        /*0cc6*/ 	.byte	0x3f
	.zero		1


	//   ....[195]....
        /*0cc8*/ 	.word	0x00009010
        /*0ccc*/ 	.word	0x00000006
        /*0cd0*/ 	.word	0x00000000
        /*0cd4*/ 	.short	0x010a
        /*0cd6*/ 	.byte	0x3f
	.zero		1


	//   ....[196]....
        /*0cd8*/ 	.word	0x00009060
        /*0cdc*/ 	.word	0x00000007
        /*0ce0*/ 	.word	0x00000000
        /*0ce4*/ 	.short	0x010a
        /*0ce6*/ 	.byte	0x3f
	.zero		1


	//   ....[197]....
        /*0ce8*/ 	.word	0x000090b0
        /*0cec*/ 	.word	0x00000006
        /*0cf0*/ 	.word	0x00000000
        /*0cf4*/ 	.short	0x010a
        /*0cf6*/ 	.byte	0x3f
	.zero		1


	//   ....[198]....
        /*0cf8*/ 	.word	0x00009100
        /*0cfc*/ 	.word	0x00000007
        /*0d00*/ 	.word	0x00000000
        /*0d04*/ 	.short	0x010a
        /*0d06*/ 	.byte	0x3f
	.zero		1


	//   ....[199]....
        /*0d08*/ 	.word	0x00009150
        /*0d0c*/ 	.word	0x00000006
        /*0d10*/ 	.word	0x00000000
        /*0d14*/ 	.short	0x010a
        /*0d16*/ 	.byte	0x3f
	.zero		1


	//   ....[200]....
        /*0d18*/ 	.word	0x000091a0
        /*0d1c*/ 	.word	0x00000007
        /*0d20*/ 	.word	0x00000000
        /*0d24*/ 	.short	0x010a
        /*0d26*/ 	.byte	0x3f
	.zero		1


	//   ....[201]....
        /*0d28*/ 	.word	0x000091f0
        /*0d2c*/ 	.word	0x00000006
        /*0d30*/ 	.word	0x00000000
        /*0d34*/ 	.short	0x010a
        /*0d36*/ 	.byte	0x3f
	.zero		1


	//   ....[202]....
        /*0d38*/ 	.word	0x00009240
        /*0d3c*/ 	.word	0x00000007
        /*0d40*/ 	.word	0x00000000
        /*0d44*/ 	.short	0x010a
        /*0d46*/ 	.byte	0x3f
	.zero		1


	//   ....[203]....
        /*0d48*/ 	.word	0x00009290
        /*0d4c*/ 	.word	0x00000006
        /*0d50*/ 	.word	0x00000000
        /*0d54*/ 	.short	0x010a
        /*0d56*/ 	.byte	0x3f
	.zero		1


	//   ....[204]....
        /*0d58*/ 	.word	0x000092e0
        /*0d5c*/ 	.word	0x00000007
        /*0d60*/ 	.word	0x00000000
        /*0d64*/ 	.short	0x010a
        /*0d66*/ 	.byte	0x3f
	.zero		1


	//   ....[205]....
        /*0d68*/ 	.word	0x00009330
        /*0d6c*/ 	.word	0x00000006
        /*0d70*/ 	.word	0x00000000
        /*0d74*/ 	.short	0x010a
        /*0d76*/ 	.byte	0x3f
	.zero		1


	//   ....[206]....
        /*0d78*/ 	.word	0x00009380
        /*0d7c*/ 	.word	0x00000007
        /*0d80*/ 	.word	0x00000000
        /*0d84*/ 	.short	0x010a
        /*0d86*/ 	.byte	0x3f
	.zero		1


	//   ....[207]....
        /*0d88*/ 	.word	0x000093d0
        /*0d8c*/ 	.word	0x00000006
        /*0d90*/ 	.word	0x00000000
        /*0d94*/ 	.short	0x010a
        /*0d96*/ 	.byte	0x3f
	.zero		1


	//   ....[208]....
        /*0d98*/ 	.word	0x00009420
        /*0d9c*/ 	.word	0x00000007
        /*0da0*/ 	.word	0x00000000
        /*0da4*/ 	.short	0x010a
        /*0da6*/ 	.byte	0x3f
	.zero		1


	//   ....[209]....
        /*0da8*/ 	.word	0x00009470
        /*0dac*/ 	.word	0x00000006
        /*0db0*/ 	.word	0x00000000
        /*0db4*/ 	.short	0x010a
        /*0db6*/ 	.byte	0x3f
	.zero		1


	//   ....[210]....
        /*0db8*/ 	.word	0x000094c0
        /*0dbc*/ 	.word	0x00000007
        /*0dc0*/ 	.word	0x00000000
        /*0dc4*/ 	.short	0x010a
        /*0dc6*/ 	.byte	0x3f
	.zero		1


	//   ....[211]....
        /*0dc8*/ 	.word	0x00009510
        /*0dcc*/ 	.word	0x00000006
        /*0dd0*/ 	.word	0x00000000
        /*0dd4*/ 	.short	0x010a
        /*0dd6*/ 	.byte	0x3f
	.zero		1


	//   ....[212]....
        /*0dd8*/ 	.word	0x00009560
        /*0ddc*/ 	.word	0x00000007
        /*0de0*/ 	.word	0x00000000
        /*0de4*/ 	.short	0x010a
        /*0de6*/ 	.byte	0x3f
	.zero		1


	//   ....[213]....
        /*0de8*/ 	.word	0x000095b0
        /*0dec*/ 	.word	0x00000006
        /*0df0*/ 	.word	0x00000000
        /*0df4*/ 	.short	0x010a
        /*0df6*/ 	.byte	0x3f
	.zero		1


	//   ....[214]....
        /*0df8*/ 	.word	0x00009600
        /*0dfc*/ 	.word	0x00000007
        /*0e00*/ 	.word	0x00000000
        /*0e04*/ 	.short	0x010a
        /*0e06*/ 	.byte	0x3f
	.zero		1


	//   ....[215]....
        /*0e08*/ 	.word	0x00009650
        /*0e0c*/ 	.word	0x00000006
        /*0e10*/ 	.word	0x00000000
        /*0e14*/ 	.short	0x010a
        /*0e16*/ 	.byte	0x3f
	.zero		1


	//   ....[216]....
        /*0e18*/ 	.word	0x000096a0
        /*0e1c*/ 	.word	0x00000007
        /*0e20*/ 	.word	0x00000000
        /*0e24*/ 	.short	0x010a
        /*0e26*/ 	.byte	0x3f
	.zero		1


	//   ....[217]....
        /*0e28*/ 	.word	0x000096f0
        /*0e2c*/ 	.word	0x00000006
        /*0e30*/ 	.word	0x00000000
        /*0e34*/ 	.short	0x010a
        /*0e36*/ 	.byte	0x3f
	.zero		1


	//   ....[218]....
        /*0e38*/ 	.word	0x00009740
        /*0e3c*/ 	.word	0x00000007
        /*0e40*/ 	.word	0x00000000
        /*0e44*/ 	.short	0x010a
        /*0e46*/ 	.byte	0x3f
	.zero		1


	//   ....[219]....
        /*0e48*/ 	.word	0x00009790
        /*0e4c*/ 	.word	0x00000006
        /*0e50*/ 	.word	0x00000000
        /*0e54*/ 	.short	0x010a
        /*0e56*/ 	.byte	0x3f
	.zero		1


	//   ....[220]....
        /*0e58*/ 	.word	0x000097e0
        /*0e5c*/ 	.word	0x00000007
        /*0e60*/ 	.word	0x00000000
        /*0e64*/ 	.short	0x010a
        /*0e66*/ 	.byte	0x3f
	.zero		1


	//   ....[221]....
        /*0e68*/ 	.word	0x00009830
        /*0e6c*/ 	.word	0x00000006
        /*0e70*/ 	.word	0x00000000
        /*0e74*/ 	.short	0x010a
        /*0e76*/ 	.byte	0x3f
	.zero		1


	//   ....[222]....
        /*0e78*/ 	.word	0x00009880
        /*0e7c*/ 	.word	0x00000007
        /*0e80*/ 	.word	0x00000000
        /*0e84*/ 	.short	0x010a
        /*0e86*/ 	.byte	0x3f
	.zero		1


	//   ....[223]....
        /*0e88*/ 	.word	0x000098d0
        /*0e8c*/ 	.word	0x00000006
        /*0e90*/ 	.word	0x00000000
        /*0e94*/ 	.short	0x010a
        /*0e96*/ 	.byte	0x3f
	.zero		1


	//   ....[224]....
        /*0e98*/ 	.word	0x00009920
        /*0e9c*/ 	.word	0x00000007
        /*0ea0*/ 	.word	0x00000000
        /*0ea4*/ 	.short	0x010a
        /*0ea6*/ 	.byte	0x3f
	.zero		1


	//   ....[225]....
        /*0ea8*/ 	.word	0x00009970
        /*0eac*/ 	.word	0x00000006
        /*0eb0*/ 	.word	0x00000000
        /*0eb4*/ 	.short	0x010a
        /*0eb6*/ 	.byte	0x3f
	.zero		1


	//   ....[226]....
        /*0eb8*/ 	.word	0x000099c0
        /*0ebc*/ 	.word	0x00000007
        /*0ec0*/ 	.word	0x00000000
        /*0ec4*/ 	.short	0x010a
        /*0ec6*/ 	.byte	0x3f
	.zero		1


	//   ....[227]....
        /*0ec8*/ 	.word	0x00009a10
        /*0ecc*/ 	.word	0x00000006
        /*0ed0*/ 	.word	0x00000000
        /*0ed4*/ 	.short	0x010a
        /*0ed6*/ 	.byte	0x3f
	.zero		1


	//   ....[228]....
        /*0ed8*/ 	.word	0x00009a60
        /*0edc*/ 	.word	0x00000007
        /*0ee0*/ 	.word	0x00000000
        /*0ee4*/ 	.short	0x010a
        /*0ee6*/ 	.byte	0x3f
	.zero		1


	//   ....[229]....
        /*0ee8*/ 	.word	0x00009ab0
        /*0eec*/ 	.word	0x00000006
        /*0ef0*/ 	.word	0x00000000
        /*0ef4*/ 	.short	0x010a
        /*0ef6*/ 	.byte	0x3f
	.zero		1


	//   ....[230]....
        /*0ef8*/ 	.word	0x00009b00
        /*0efc*/ 	.word	0x00000007
        /*0f00*/ 	.word	0x00000000
        /*0f04*/ 	.short	0x010a
        /*0f06*/ 	.byte	0x3f
	.zero		1


	//   ....[231]....
        /*0f08*/ 	.word	0x00009b50
        /*0f0c*/ 	.word	0x00000006
        /*0f10*/ 	.word	0x00000000
        /*0f14*/ 	.short	0x010a
        /*0f16*/ 	.byte	0x3f
	.zero		1


	//   ....[232]....
        /*0f18*/ 	.word	0x00009ba0
        /*0f1c*/ 	.word	0x00000007
        /*0f20*/ 	.word	0x00000000
        /*0f24*/ 	.short	0x010a
        /*0f26*/ 	.byte	0x3f
	.zero		1


	//   ....[233]....
        /*0f28*/ 	.word	0x00009bf0
        /*0f2c*/ 	.word	0x00000006
        /*0f30*/ 	.word	0x00000000
        /*0f34*/ 	.short	0x010a
        /*0f36*/ 	.byte	0x3f
	.zero		1


	//   ....[234]....
        /*0f38*/ 	.word	0x00009c40
        /*0f3c*/ 	.word	0x00000007
        /*0f40*/ 	.word	0x00000000
        /*0f44*/ 	.short	0x010a
        /*0f46*/ 	.byte	0x3f
	.zero		1


	//   ....[235]....
        /*0f48*/ 	.word	0x00009c90
        /*0f4c*/ 	.word	0x00000006
        /*0f50*/ 	.word	0x00000000
        /*0f54*/ 	.short	0x010a
        /*0f56*/ 	.byte	0x3f
	.zero		1


	//   ....[236]....
        /*0f58*/ 	.word	0x00009ce0
        /*0f5c*/ 	.word	0x00000007
        /*0f60*/ 	.word	0x00000000
        /*0f64*/ 	.short	0x010a
        /*0f66*/ 	.byte	0x3f
	.zero		1


	//   ....[237]....
        /*0f68*/ 	.word	0x00009d30
        /*0f6c*/ 	.word	0x00000006
        /*0f70*/ 	.word	0x00000000
        /*0f74*/ 	.short	0x010a
        /*0f76*/ 	.byte	0x3f
	.zero		1


	//   ....[238]....
        /*0f78*/ 	.word	0x00009d80
        /*0f7c*/ 	.word	0x00000007
        /*0f80*/ 	.word	0x00000000
        /*0f84*/ 	.short	0x010a
        /*0f86*/ 	.byte	0x3f
	.zero		1


	//   ....[239]....
        /*0f88*/ 	.word	0x00009dd0
        /*0f8c*/ 	.word	0x00000006
        /*0f90*/ 	.word	0x00000000
        /*0f94*/ 	.short	0x010a
        /*0f96*/ 	.byte	0x3f
	.zero		1


	//   ....[240]....
        /*0f98*/ 	.word	0x00009e20
        /*0f9c*/ 	.word	0x00000007
        /*0fa0*/ 	.word	0x00000000
        /*0fa4*/ 	.short	0x010a
        /*0fa6*/ 	.byte	0x3f
	.zero		1


	//   ....[241]....
        /*0fa8*/ 	.word	0x00009e70
        /*0fac*/ 	.word	0x00000006
        /*0fb0*/ 	.word	0x00000000
        /*0fb4*/ 	.short	0x010a
        /*0fb6*/ 	.byte	0x3f
	.zero		1


	//   ....[242]....
        /*0fb8*/ 	.word	0x00009ec0
        /*0fbc*/ 	.word	0x00000007
        /*0fc0*/ 	.word	0x00000000
        /*0fc4*/ 	.short	0x010a
        /*0fc6*/ 	.byte	0x3f
	.zero		1


	//   ....[243]....
        /*0fc8*/ 	.word	0x00009f10
        /*0fcc*/ 	.word	0x00000006
        /*0fd0*/ 	.word	0x00000000
        /*0fd4*/ 	.short	0x010a
        /*0fd6*/ 	.byte	0x3f
	.zero		1


	//   ....[244]....
        /*0fd8*/ 	.word	0x00009f60
        /*0fdc*/ 	.word	0x00000007
        /*0fe0*/ 	.word	0x00000000
        /*0fe4*/ 	.short	0x010a
        /*0fe6*/ 	.byte	0x3f
	.zero		1


	//   ....[245]....
        /*0fe8*/ 	.word	0x00009fb0
        /*0fec*/ 	.word	0x00000006
        /*0ff0*/ 	.word	0x00000000
        /*0ff4*/ 	.short	0x010a
        /*0ff6*/ 	.byte	0x3f
	.zero		1


	//----- nvinfo : EIATTR_NUM_MBARRIERS
	.align		4
.L_28:
        /*0ff8*/ 	.byte	0x03, 0x38
        /*0ffa*/ 	.short	0x0076


	//----- nvinfo : EIATTR_EXIT_INSTR_OFFSETS
	.align		4
        /*0ffc*/ 	.byte	0x04, 0x1c
        /*0ffe*/ 	.short	(.L_30 - .L_29)


	//   ....[0]....
.L_29:
        /*1000*/ 	.word	0x00001a70


	//   ....[1]....
        /*1004*/ 	.word	0x00001ad0


	//   ....[2]....
        /*1008*/ 	.word	0x00005d70


	//   ....[3]....
        /*100c*/ 	.word	0x00005da0


	//   ....[4]....
        /*1010*/ 	.word	0x00008be0


	//----- nvinfo : EIATTR_MAX_THREADS
	.align		4
.L_30:
        /*1014*/ 	.byte	0x04, 0x05
        /*1016*/ 	.short	(.L_32 - .L_31)
.L_31:
        /*1018*/ 	.word	0x00000180
        /*101c*/ 	.word	0x00000001
        /*1020*/ 	.word	0x00000001


	//----- nvinfo : EIATTR_CRS_STACK_SIZE
	.align		4
.L_32:
        /*1024*/ 	.byte	0x04, 0x1e
        /*1026*/ 	.short	(.L_34 - .L_33)
.L_33:
        /*1028*/ 	.word	0x00000000


	//----- nvinfo : EIATTR_CBANK_PARAM_SIZE
	.align		4
.L_34:
        /*102c*/ 	.byte	0x03, 0x19
        /*102e*/ 	.short	0x0470


	//----- nvinfo : EIATTR_PARAM_CBANK
	.align		4
        /*1030*/ 	.byte	0x04, 0x0a
        /*1032*/ 	.short	(.L_36 - .L_35)
	.align		4
.L_35:
        /*1034*/ 	.word	index@(.nv.constant0._ZN7cutlass13device_kernelINS_4gemm6kernel13GemmUniversalIN4cute5tupleIJiiiiEEENS1_10collective13CollectiveMmaINS1_37MainloopSm90TmaGmmaWarpSpecializedFP8ILi56ENS5_IJNS4_1CILi4EEENSA_ILi2EEENSA_ILi1EEEEEENS1_32KernelTmaWarpSpecializedPingpongEEENS5_IJNSA_ILi64EEESH_NSA_ILi32EEEEEENS_12float_e5m2_tENS5_IJlSD_lEEESK_SL_NS4_8TiledMMAINS4_8MMA_AtomIJNS4_4SM904GMMA30MMA_64x64x32_F32E5M2E5M2_SS_TNILNSP_7ScaleInE1ELSR_1EEEEEENS4_6LayoutINS5_IJSD_SD_SD_EEENS5_IJNSA_ILi0EEESW_SW_EEEEENS5_IJNS4_10UnderscoreESZ_SZ_EEEEENS4_23SM90_TMA_LOAD_MULTICASTENS4_14ComposedLayoutINS4_7SwizzleILi1ELi4ELi3EEENS4_18smem_ptr_flag_bitsILi8EEENSU_INS5_IJNSA_ILi8EEESI_EEENS5_IJSI_SD_EEEEEEEvNS4_8identityES12_S1C_vS1D_EENS_8epilogue10collective6detail29Sm90TmaWarpSpecializedAdapterINS1G_15DefaultEpilogueISK_SL_SL_NS1F_6thread17LinearCombinationISK_Li1EffLNS1K_9ScaleType4KindE0ELNS_15FloatRoundStyleE2ESK_EENS1_15EpilogueDefaultEEEEEvvEEEEvNT_6ParamsE)
        /*1038*/ 	.short	0x0210
        /*103a*/ 	.short	0x0470


	//----- nvinfo : EIATTR_SW_WAR
	.align		4
.L_36:
        /*103c*/ 	.byte	0x04, 0x36
        /*103e*/ 	.short	(.L_38 - .L_37)
.L_37:
        /*1040*/ 	.word	0x00000008
.L_38:


//--------------------- .nv.callgraph             --------------------------
	.section	.nv.callgraph,"",@"SHT_CUDA_CALLGRAPH"
	.align	4
	.sectionentsize	8
	.align		4
        /*0000*/ 	.word	0x00000000
	.align		4
        /*0004*/ 	.word	0xffffffff
	.align		4
        /*0008*/ 	.word	0x00000000
	.align		4
        /*000c*/ 	.word	0xfffffffe
	.align		4
        /*0010*/ 	.word	0x00000000
	.align		4
        /*0014*/ 	.word	0xfffffffd
	.align		4
        /*0018*/ 	.word	0x00000000
	.align		4
        /*001c*/ 	.word	0xfffffffc


//--------------------- .nv.constant4             --------------------------
	.section	.nv.constant4,"a",@progbits
	.align	8
	.align		8
.nv.constant4:
        /*0000*/ 	.dword	_ZN40_INTERNAL_540ee02b_4_k_cu_e819605f_250854cuda3std3__45__cpo5beginE
	.align		8
        /*0008*/ 	.dword	_ZN40_INTERNAL_540ee02b_4_k_cu_e819605f_250854cuda3std3__45__cpo3endE
	.align		8
        /*0010*/ 	.dword	_ZN40_INTERNAL_540ee02b_4_k_cu_e819605f_250854cuda3std3__45__cpo6cbeginE
	.align		8
        /*0018*/ 	.dword	_ZN40_INTERNAL_540ee02b_4_k_cu_e819605f_250854cuda3std3__45__cpo4cendE
	.align		8
        /*0020*/ 	.dword	_ZN40_INTERNAL_540ee02b_4_k_cu_e819605f_250854cuda3std3__442_GLOBAL__N__540ee02b_4_k_cu_e819605f_250856ignoreE
	.align		8
        /*0028*/ 	.dword	_ZN40_INTERNAL_540ee02b_4_k_cu_e819605f_250854cuda3std3__419piecewise_constructE
	.align		8
        /*0030*/ 	.dword	_ZN40_INTERNAL_540ee02b_4_k_cu_e819605f_250854cuda3std3__48in_placeE
	.align		8
        /*0038*/ 	.dword	_ZN40_INTERNAL_540ee02b_4_k_cu_e819605f_250854cuda3std6ranges3__45__cpo4swapE
	.align		8
        /*0040*/ 	.dword	_ZN40_INTERNAL_540ee02b_4_k_cu_e819605f_250854cuda3std6ranges3__45__cpo9iter_moveE
	.align		8
        /*0048*/ 	.dword	_ZN40_INTERNAL_540ee02b_4_k_cu_e819605f_250854cute7productE
	.align		8
        /*0050*/ 	.dword	_ZN40_INTERNAL_540ee02b_4_k_cu_e819605f_250854cute1_E


//--------------------- .text._ZN7cutlass13device_kernelINS_4gemm6kernel13GemmUniversalIN4cute5tupleIJiiiiEEENS1_10collective13CollectiveMmaINS1_37MainloopSm90TmaGmmaWarpSpecializedFP8ILi56ENS5_IJNS4_1CILi4EEENSA_ILi2EEENSA_ILi1EEEEEENS1_32KernelTmaWarpSpecializedPingpongEEENS5_IJNSA_ILi64EEESH_NSA_ILi32EEEEEENS_12float_e5m2_tENS5_IJlSD_lEEESK_SL_NS4_8TiledMMAINS4_8MMA_AtomIJNS4_4SM904GMMA30MMA_64x64x32_F32E5M2E5M2_SS_TNILNSP_7ScaleInE1ELSR_1EEEEEENS4_6LayoutINS5_IJSD_SD_SD_EEENS5_IJNSA_ILi0EEESW_SW_EEEEENS5_IJNS4_10UnderscoreESZ_SZ_EEEEENS4_23SM90_TMA_LOAD_MULTICASTENS4_14ComposedLayoutINS4_7SwizzleILi1ELi4ELi3EEENS4_18smem_ptr_flag_bitsILi8EEENSU_INS5_IJNSA_ILi8EEESI_EEENS5_IJSI_SD_EEEEEEEvNS4_8identityES12_S1C_vS1D_EENS_8epilogue10collective6detail29Sm90TmaWarpSpecializedAdapterINS1G_15DefaultEpilogueISK_SL_SL_NS1F_6thread17LinearCombinationISK_Li1EffLNS1K_9ScaleType4KindE0ELNS_15FloatRoundStyleE2ESK_EENS1_15EpilogueDefaultEEEEEvvEEEEvNT_6ParamsE --------------------------
	.section	.text._ZN7cutlass13device_kernelINS_4gemm6kernel13GemmUniversalIN4cute5tupleIJiiiiEEENS1_10collective13CollectiveMmaINS1_37MainloopSm90TmaGmmaWarpSpecializedFP8ILi56ENS5_IJNS4_1CILi4EEENSA_ILi2EEENSA_ILi1EEEEEENS1_32KernelTmaWarpSpecializedPingpongEEENS5_IJNSA_ILi64EEESH_NSA_ILi32EEEEEENS_12float_e5m2_tENS5_IJlSD_lEEESK_SL_NS4_8TiledMMAINS4_8MMA_AtomIJNS4_4SM904GMMA30MMA_64x64x32_F32E5M2E5M2_SS_TNILNSP_7ScaleInE1ELSR_1EEEEEENS4_6LayoutINS5_IJSD_SD_SD_EEENS5_IJNSA_ILi0EEESW_SW_EEEEENS5_IJNS4_10UnderscoreESZ_SZ_EEEEENS4_23SM90_TMA_LOAD_MULTICASTENS4_14ComposedLayoutINS4_7SwizzleILi1ELi4ELi3EEENS4_18smem_ptr_flag_bitsILi8EEENSU_INS5_IJNSA_ILi8EEESI_EEENS5_IJSI_SD_EEEEEEEvNS4_8identityES12_S1C_vS1D_EENS_8epilogue10collective6detail29Sm90TmaWarpSpecializedAdapterINS1G_15DefaultEpilogueISK_SL_SL_NS1F_6thread17LinearCombinationISK_Li1EffLNS1K_9ScaleType4KindE0ELNS_15FloatRoundStyleE2ESK_EENS1_15EpilogueDefaultEEEEEvvEEEEvNT_6ParamsE,"ax",@progbits
	.align	128
.text._ZN7cutlass13device_kernelINS_4gemm6kernel13GemmUniversalIN4cute5tupleIJiiiiEEENS1_10collective13CollectiveMmaINS1_37MainloopSm90TmaGmmaWarpSpecializedFP8ILi56ENS5_IJNS4_1CILi4EEENSA_ILi2EEENSA_ILi1EEEEEENS1_32KernelTmaWarpSpecializedPingpongEEENS5_IJNSA_ILi64EEESH_NSA_ILi32EEEEEENS_12float_e5m2_tENS5_IJlSD_lEEESK_SL_NS4_8TiledMMAINS4_8MMA_AtomIJNS4_4SM904GMMA30MMA_64x64x32_F32E5M2E5M2_SS_TNILNSP_7ScaleInE1ELSR_1EEEEEENS4_6LayoutINS5_IJSD_SD_SD_EEENS5_IJNSA_ILi0EEESW_SW_EEEEENS5_IJNS4_10UnderscoreESZ_SZ_EEEEENS4_23SM90_TMA_LOAD_MULTICASTENS4_14ComposedLayoutINS4_7SwizzleILi1ELi4ELi3EEENS4_18smem_ptr_flag_bitsILi8EEENSU_INS5_IJNSA_ILi8EEESI_EEENS5_IJSI_SD_EEEEEEEvNS4_8identityES12_S1C_vS1D_EENS_8epilogue10collective6detail29Sm90TmaWarpSpecializedAdapterINS1G_15DefaultEpilogueISK_SL_SL_NS1F_6thread17LinearCombinationISK_Li1EffLNS1K_9ScaleType4KindE0ELNS_15FloatRoundStyleE2ESK_EENS1_15EpilogueDefaultEEEEEvvEEEEvNT_6ParamsE:
        .type           _ZN7cutlass13device_kernelINS_4gemm6kernel13GemmUniversalIN4cute5tupleIJiiiiEEENS1_10collective13CollectiveMmaINS1_37MainloopSm90TmaGmmaWarpSpecializedFP8ILi56ENS5_IJNS4_1CILi4EEENSA_ILi2EEENSA_ILi1EEEEEENS1_32KernelTmaWarpSpecializedPingpongEEENS5_IJNSA_ILi64EEESH_NSA_ILi32EEEEEENS_12float_e5m2_tENS5_IJlSD_lEEESK_SL_NS4_8TiledMMAINS4_8MMA_AtomIJNS4_4SM904GMMA30MMA_64x64x32_F32E5M2E5M2_SS_TNILNSP_7ScaleInE1ELSR_1EEEEEENS4_6LayoutINS5_IJSD_SD_SD_EEENS5_IJNSA_ILi0EEESW_SW_EEEEENS5_IJNS4_10UnderscoreESZ_SZ_EEEEENS4_23SM90_TMA_LOAD_MULTICASTENS4_14ComposedLayoutINS4_7SwizzleILi1ELi4ELi3EEENS4_18smem_ptr_flag_bitsILi8EEENSU_INS5_IJNSA_ILi8EEESI_EEENS5_IJSI_SD_EEEEEEEvNS4_8identityES12_S1C_vS1D_EENS_8epilogue10collective6detail29Sm90TmaWarpSpecializedAdapterINS1G_15DefaultEpilogueISK_SL_SL_NS1F_6thread17LinearCombinationISK_Li1EffLNS1K_9ScaleType4KindE0ELNS_15FloatRoundStyleE2ESK_EENS1_15EpilogueDefaultEEEEEvvEEEEvNT_6ParamsE,@function
        .size           _ZN7cutlass13device_kernelINS_4gemm6kernel13GemmUniversalIN4cute5tupleIJiiiiEEENS1_10collective13CollectiveMmaINS1_37MainloopSm90TmaGmmaWarpSpecializedFP8ILi56ENS5_IJNS4_1CILi4EEENSA_ILi2EEENSA_ILi1EEEEEENS1_32KernelTmaWarpSpecializedPingpongEEENS5_IJNSA_ILi64EEESH_NSA_ILi32EEEEEENS_12float_e5m2_tENS5_IJlSD_lEEESK_SL_NS4_8TiledMMAINS4_8MMA_AtomIJNS4_4SM904GMMA30MMA_64x64x32_F32E5M2E5M2_SS_TNILNSP_7ScaleInE1ELSR_1EEEEEENS4_6LayoutINS5_IJSD_SD_SD_EEENS5_IJNSA_ILi0EEESW_SW_EEEEENS5_IJNS4_10UnderscoreESZ_SZ_EEEEENS4_23SM90_TMA_LOAD_MULTICASTENS4_14ComposedLayoutINS4_7SwizzleILi1ELi4ELi3EEENS4_18smem_ptr_flag_bitsILi8EEENSU_INS5_IJNSA_ILi8EEESI_EEENS5_IJSI_SD_EEEEEEEvNS4_8identityES12_S1C_vS1D_EENS_8epilogue10collective6detail29Sm90TmaWarpSpecializedAdapterINS1G_15DefaultEpilogueISK_SL_SL_NS1F_6thread17LinearCombinationISK_Li1EffLNS1K_9ScaleType4KindE0ELNS_15FloatRoundStyleE2ESK_EENS1_15EpilogueDefaultEEEEEvvEEEEvNT_6ParamsE,(.L_x_249 - _ZN7cutlass13device_kernelINS_4gemm6kernel13GemmUniversalIN4cute5tupleIJiiiiEEENS1_10collective13CollectiveMmaINS1_37MainloopSm90TmaGmmaWarpSpecializedFP8ILi56ENS5_IJNS4_1CILi4EEENSA_ILi2EEENSA_ILi1EEEEEENS1_32KernelTmaWarpSpecializedPingpongEEENS5_IJNSA_ILi64EEESH_NSA_ILi32EEEEEENS_12float_e5m2_tENS5_IJlSD_lEEESK_SL_NS4_8TiledMMAINS4_8MMA_AtomIJNS4_4SM904GMMA30MMA_64x64x32_F32E5M2E5M2_SS_TNILNSP_7ScaleInE1ELSR_1EEEEEENS4_6LayoutINS5_IJSD_SD_SD_EEENS5_IJNSA_ILi0EEESW_SW_EEEEENS5_IJNS4_10UnderscoreESZ_SZ_EEEEENS4_23SM90_TMA_LOAD_MULTICASTENS4_14ComposedLayoutINS4_7SwizzleILi1ELi4ELi3EEENS4_18smem_ptr_flag_bitsILi8EEENSU_INS5_IJNSA_ILi8EEESI_EEENS5_IJSI_SD_EEEEEEEvNS4_8identityES12_S1C_vS1D_EENS_8epilogue10collective6detail29Sm90TmaWarpSpecializedAdapterINS1G_15DefaultEpilogueISK_SL_SL_NS1F_6thread17LinearCombinationISK_Li1EffLNS1K_9ScaleType4KindE0ELNS_15FloatRoundStyleE2ESK_EENS1_15EpilogueDefaultEEEEEvvEEEEvNT_6ParamsE)
        .other          _ZN7cutlass13device_kernelINS_4gemm6kernel13GemmUniversalIN4cute5tupleIJiiiiEEENS1_10collective13CollectiveMmaINS1_37MainloopSm90TmaGmmaWarpSpecializedFP8ILi56ENS5_IJNS4_1CILi4EEENSA_ILi2EEENSA_ILi1EEEEEENS1_32KernelTmaWarpSpecializedPingpongEEENS5_IJNSA_ILi64EEESH_NSA_ILi32EEEEEENS_12float_e5m2_tENS5_IJlSD_lEEESK_SL_NS4_8TiledMMAINS4_8MMA_AtomIJNS4_4SM904GMMA30MMA_64x64x32_F32E5M2E5M2_SS_TNILNSP_7ScaleInE1ELSR_1EEEEEENS4_6LayoutINS5_IJSD_SD_SD_EEENS5_IJNSA_ILi0EEESW_SW_EEEEENS5_IJNS4_10UnderscoreESZ_SZ_EEEEENS4_23SM90_TMA_LOAD_MULTICASTENS4_14ComposedLayoutINS4_7SwizzleILi1ELi4ELi3EEENS4_18smem_ptr_flag_bitsILi8EEENSU_INS5_IJNSA_ILi8EEESI_EEENS5_IJSI_SD_EEEEEEEvNS4_8identityES12_S1C_vS1D_EENS_8epilogue10collective6detail29Sm90TmaWarpSpecializedAdapterINS1G_15DefaultEpilogueISK_SL_SL_NS1F_6thread17LinearCombinationISK_Li1EffLNS1K_9ScaleType4KindE0ELNS_15FloatRoundStyleE2ESK_EENS1_15EpilogueDefaultEEEEEvvEEEEvNT_6ParamsE,@"STO_CUDA_ENTRY STV_DEFAULT"
_ZN7cutlass13device_kernelINS_4gemm6kernel13GemmUniversalIN4cute5tupleIJiiiiEEENS1_10collective13CollectiveMmaINS1_37MainloopSm90TmaGmmaWarpSpecializedFP8ILi56ENS5_IJNS4_1CILi4EEENSA_ILi2EEENSA_ILi1EEEEEENS1_32KernelTmaWarpSpecializedPingpongEEENS5_IJNSA_ILi64EEESH_NSA_ILi32EEEEEENS_12float_e5m2_tENS5_IJlSD_lEEESK_SL_NS4_8TiledMMAINS4_8MMA_AtomIJNS4_4SM904GMMA30MMA_64x64x32_F32E5M2E5M2_SS_TNILNSP_7ScaleInE1ELSR_1EEEEEENS4_6LayoutINS5_IJSD_SD_SD_EEENS5_IJNSA_ILi0EEESW_SW_EEEEENS5_IJNS4_10UnderscoreESZ_SZ_EEEEENS4_23SM90_TMA_LOAD_MULTICASTENS4_14ComposedLayoutINS4_7SwizzleILi1ELi4ELi3EEENS4_18smem_ptr_flag_bitsILi8EEENSU_INS5_IJNSA_ILi8EEESI_EEENS5_IJSI_SD_EEEEEEEvNS4_8identityES12_S1C_vS1D_EENS_8epilogue10collective6detail29Sm90TmaWarpSpecializedAdapterINS1G_15DefaultEpilogueISK_SL_SL_NS1F_6thread17LinearCombinationISK_Li1EffLNS1K_9ScaleType4KindE0ELNS_15FloatRoundStyleE2ESK_EENS1_15EpilogueDefaultEEEEEvvEEEEvNT_6ParamsE:
[----:B------:R-:W-:Y:S01]  /*0000*/  LDC R1, c[0x0][0x28] ;  /* 0x00000a00ff017b82 */ /* 0x000fe20000000800 */
[----:B------:R-:W0:Y:S01]  /*0010*/  S2R R11, SR_TID.X ;  /* 0x00000000000b7919 */ /* 0x000e220000002100 */
[----:B------:R-:W-:Y:S01]  /*0020*/  ELECT P0, URZ, PT ;  /* 0x00000000003f782f */ /* 0x000fe20003800000 */
[----:B------:R-:W-:Y:S01]  /*0030*/  BSSY B0, `(.L_x_0) ;  /* 0x000000f000007945 */ /* 0x000fe20003800000 */
[--C-:B0-----:R-:W-:Y:S02]  /*0040*/  SHF.R.U32.HI R0, RZ, 0x5, R11.reuse ;  /* 0x00000005ff007819 */ /* 0x101fe4000001160b */
[----:B------:R-:W-:-:S03]  /*0050*/  SHF.R.U32.HI R3, RZ, 0x7, R11 ;  /* 0x00000007ff037819 */ /* 0x000fc6000001160b */
[----:B------:R-:W0:Y:S04]  /*0060*/  SHFL.IDX PT, R2, R0, RZ, 0x1f ;  /* 0x00001fff00027589 */ /* 0x000e2800000e0000 */
[----:B------:R1:W2:Y:S01]  /*0070*/  SHFL.IDX PT, R5, R3, RZ, 0x1f ;  /* 0x00001fff03057589 */ /* 0x0002a200000e0000 */
[----:B0-----:R-:W-:-:S13]  /*0080*/  ISETP.NE.OR P0, PT, R2, RZ, !P0 ;  /* 0x000000ff0200720c */ /* 0x001fda0004705670 */
[----:B-12---:R-:W-:Y:S05]  /*0090*/  @P0 BRA `(.L_x_1) ;  /* 0x0000000000200947 */ /* 0x006fea0003800000 */
[----:B------:R-:W-:Y:S02]  /*00a0*/  ULDC.64 UR4, c[0x0][0x198] ;  /* 0x0000660000047ab9 */ /* 0x000fe40000000a00 */
[----:B------:R-:W-:Y:S02]  /*00b0*/  UIADD3 UR6, UP0, UR4, 0xf0, URZ ;  /* 0x000000f004067890 */ /* 0x000fe4000ff1e03f */
[----:B------:R-:W-:Y:S02]  /*00c0*/  UIADD3 UR4, UP1, UR4, 0x1f0, URZ ;  /* 0x000001f004047890 */ /* 0x000fe4000ff3e03f */
[----:B------:R-:W-:Y:S02]  /*00d0*/  UIADD3.X UR7, URZ, UR5, URZ, UP0, !UPT ;  /* 0x000000053f077290 */ /* 0x000fe400087fe43f */
[----:B------:R-:W-:-:S07]  /*00e0*/  UIADD3.X UR5, URZ, UR5, URZ, UP1, !UPT ;  /* 0x000000053f057290 */ /* 0x000fce0008ffe43f */
[----:B------:R0:W-:Y:S02]  /*00f0*/  UTMACCTL.PF [UR6] ;  /* 0x00000000060079b9 */ /* 0x0001e40008040000 */
[----:B------:R0:W-:Y:S02]  /*0100*/  UTMACCTL.PF [UR4] ;  /* 0x00000000040079b9 */ /* 0x0001e40008040000 */
[----:B0-----:R-:W-:Y:S01]  /*0110*/  NOP ;  /* 0x0000000000007918 */ /* 0x001fe20000000000 */
.L_x_1:
[----:B------:R-:W-:Y:S05]  /*0120*/  BSYNC B0 ;  /* 0x0000000000007941 */ /* 0x000fea0003800000 */
.L_x_0:
[----:B------:R-:W0:Y:S02]  /*0130*/  SHFL.IDX PT, R6, R0, RZ, 0x1f ;  /* 0x00001fff00067589 */ /* 0x000e2400000e0000 */
[----:B0-----:R-:W-:-:S13]  /*0140*/  ISETP.NE.AND P0, PT, R6, RZ, PT ;  /* 0x000000ff0600720c */ /* 0x001fda0003f05270 */
[----:B------:R-:W-:Y:S05]  /*0150*/  @P0 BRA `(.L_x_2) ;  /* 0x0000000800040947 */ /* 0x000fea0003800000 */
[----:B------:R-:W-:Y:S01]  /*0160*/  ELECT P0, URZ, PT ;  /* 0x00000000003f782f */ /* 0x000fe20003800000 */
[----:B------:R-:W-:-:S12]  /*0170*/  BSSY B0, `(.L_x_2) ;  /* 0x000007f000007945 */ /* 0x000fd80003800000 */
[----:B------:R-:W-:Y:S05]  /*0180*/  @!P0 BRA `(.L_x_3) ;  /* 0x0000000400f48947 */ /* 0x000fea0003800000 */
[----:B------:R-:W0:Y:S01]  /*0190*/  S2UR UR8, SR_CgaCtaId ;  /* 0x00000000000879c3 */ /* 0x000e220000008800 */
[----:B------:R-:W-:Y:S01]  /*01a0*/  UMOV UR4, 0x400 ;  /* 0x0000040000047882 */ /* 0x000fe20000000000 */
[----:B------:R-:W-:Y:S01]  /*01b0*/  UMOV UR5, 0x1 ;  /* 0x0000000100057882 */ /* 0x000fe20000000000 */
[----:B------:R-:W-:Y:S02]  /*01c0*/  UMOV UR6, 0x5 ;  /* 0x0000000500067882 */ /* 0x000fe40000000000 */
[----:B------:R-:W-:-:S04]  /*01d0*/  UIADD3 UR6, -UR6, 0x100000, URZ ;  /* 0x0010000006067890 */ /* 0x000fc8000fffe13f */
[----:B------:R-:W-:Y:S02]  /*01e0*/  USHF.L.U32 UR7, UR6, 0xb, URZ ;  /* 0x0000000b06077899 */ /* 0x000fe4000800063f */
[----:B------:R-:W-:Y:S02]  /*01f0*/  USHF.L.U32 UR6, UR6, 0x1, URZ ;  /* 0x0000000106067899 */ /* 0x000fe4000800063f */
[----:B0-----:R-:W-:Y:S02]  /*0200*/  ULEA UR8, UR8, UR4, 0x18 ;  /* 0x0000000408087291 */ /* 0x001fe4000f8ec03f */
[----:B------:R-:W-:-:S04]  /*0210*/  UIADD3 UR4, -UR5, 0x100000, URZ ;  /* 0x0010000005047890 */ /* 0x000fc8000fffe13f */
[----:B------:R-:W-:Y:S02]  /*0220*/  USHF.L.U32 UR5, UR4, 0xb, URZ ;  /* 0x0000000b04057899 */ /* 0x000fe4000800063f */
[----:B------:R-:W-:Y:S01]  /*0230*/  USHF.L.U32 UR4, UR4, 0x1, URZ ;  /* 0x0000000104047899 */ /* 0x000fe2000800063f */
[----:B------:R-:W0:Y:S11]  /*0240*/  FENCE.VIEW.ASYNC.S ;  /* 0x00000000000073c6 */ /* 0x000e360000000000 */
[----:B0-----:R0:W1:Y:S01]  /*0250*/  SYNCS.EXCH.64 URZ, [UR8], UR4 ;  /* 0x00000004083f75b2 */ /* 0x0010620008000100 */
[----:B------:R0:W2:Y:S01]  /*0260*/  SYNCS.EXCH.64 URZ, [UR8+0x1c0], UR6 ;  /* 0x0001c006083f75b2 */ /* 0x0000a20008000100 */
[----:B------:R0:W3:Y:S01]  /*0270*/  SYNCS.EXCH.64 URZ, [UR8+0x8], UR4 ;  /* 0x00000804083f75b2 */ /* 0x0000e20008000100 */
[----:B------:R0:W4:Y:S01]  /*0280*/  SYNCS.EXCH.64 URZ, [UR8+0x1c8], UR6 ;  /* 0x0001c806083f75b2 */ /* 0x0001220008000100 */
[----:B------:R0:W0:Y:S01]  /*0290*/  SYNCS.EXCH.64 URZ, [UR8+0x10], UR4 ;  /* 0x00001004083f75b2 */ /* 0x0000220008000100 */
        /* <DEDUP_REMOVED lines=107> */
[----:B-1234-:R-:W-:Y:S01]  /*0950*/  NOP ;  /* 0x0000000000007918 */ /* 0x01efe20000000000 */
.L_x_3:
[----:B0-----:R-:W-:Y:S05]  /*0960*/  BSYNC B0 ;  /* 0x0000000000007941 */ /* 0x001fea0003800000 */
.L_x_2:
[----:B------:R-:W-:Y:S01]  /*0970*/  SHF.R.S32.HI R4, RZ, 0x1f, R11 ;  /* 0x0000001fff047819 */ /* 0x000fe2000001140b */
[----:B------:R-:W0:Y:S01]  /*0980*/  SHFL.IDX PT, R7, R0, RZ, 0x1f ;  /* 0x00001fff00077589 */ /* 0x000e2200000e0000 */
[----:B------:R-:W1:Y:S01]  /*0990*/  S2UR UR12, SR_CTAID.X ;  /* 0x00000000000c79c3 */ /* 0x000e620000002500 */
[----:B------:R-:W-:Y:S02]  /*09a0*/  ELECT P0, URZ, PT ;  /* 0x00000000003f782f */ /* 0x000fe40003800000 */
[----:B------:R-:W-:Y:S01]  /*09b0*/  LEA.HI R4, R4, R11, RZ, 0x7 ;  /* 0x0000000b04047211 */ /* 0x000fe200078f38ff */
[----:B------:R-:W2:Y:S01]  /*09c0*/  SHFL.IDX PT, R8, R0, RZ, 0x1f ;  /* 0x00001fff00087589 */ /* 0x000ea200000e0000 */
[----:B------:R-:W-:Y:S01]  /*09d0*/  SHF.R.S32.HI R9, RZ, 0x1f, R6 ;  /* 0x0000001fff097819 */ /* 0x000fe20000011406 */
[----:B------:R-:W-:Y:S01]  /*09e0*/  ULDC UR4, c[0x0][0x150] ;  /* 0x0000540000047ab9 */ /* 0x000fe20000000800 */
[----:B------:R-:W-:Y:S01]  /*09f0*/  LOP3.LUT R4, R4, 0xffffff80, RZ, 0xc0, !PT ;  /* 0xffffff8004047812 */ /* 0x000fe200078ec0ff */
[----:B------:R-:W3:Y:S01]  /*0a00*/  S2R R16, SR_CTAID.Y ;  /* 0x0000000000107919 */ /* 0x000ee20000002600 */
[----:B------:R-:W-:Y:S01]  /*0a10*/  LEA.HI R9, R9, R6, RZ, 0x2 ;  /* 0x0000000609097211 */ /* 0x000fe200078f10ff */
[----:B------:R-:W4:Y:S01]  /*0a20*/  LDC R12, c[0x0][0x144] ;  /* 0x00005100ff0c7b82 */ /* 0x000f220000000800 */
[----:B------:R-:W-:Y:S01]  /*0a30*/  ELECT P1, URZ, PT ;  /* 0x00000000003f782f */ /* 0x000fe20003820000 */
[----:B------:R-:W-:Y:S01]  /*0a40*/  IMAD.IADD R10, R11, 0x1, -R4 ;  /* 0x000000010b0a7824 */ /* 0x000fe200078e0a04 */
[----:B------:R5:W4:Y:S01]  /*0a50*/  SHFL.IDX PT, R14, R3, RZ, 0x1f ;  /* 0x00001fff030e7589 */ /* 0x000b2200000e0000 */
[----:B------:R-:W-:Y:S01]  /*0a60*/  LOP3.LUT R9, R9, 0x3ffffffc, RZ, 0xc0, !PT ;  /* 0x3ffffffc09097812 */ /* 0x000fe200078ec0ff */
[----:B------:R-:W-:Y:S01]  /*0a70*/  ULDC UR5, c[0x0][0x154] ;  /* 0x0000550000057ab9 */ /* 0x000fe20000000800 */
[----:B------:R-:W-:Y:S01]  /*0a80*/  UMOV UR11, 0x80 ;  /* 0x00000080000b7882 */ /* 0x000fe20000000000 */
[----:B------:R-:W-:Y:S01]  /*0a90*/  SHF.R.S32.HI R19, RZ, 0x1f, R10 ;  /* 0x0000001fff137819 */ /* 0x000fe2000001140a */
[----:B------:R-:W3:Y:S01]  /*0aa0*/  LDC R13, c[0x0][0x140] ;  /* 0x00005000ff0d7b82 */ /* 0x000ee20000000800 */
[----:B------:R-:W-:Y:S01]  /*0ab0*/  IMAD.IADD R9, R6, 0x1, -R9 ;  /* 0x0000000106097824 */ /* 0x000fe200078e0a09 */
[----:B------:R-:W-:Y:S01]  /*0ac0*/  NOP ;  /* 0x0000000000007918 */ /* 0x000fe20000000000 */
[----:B------:R-:W-:Y:S01]  /*0ad0*/  LEA.HI R4, R19, R10, RZ, 0x3 ;  /* 0x0000000a13047211 */ /* 0x000fe200078f18ff */
[----:B------:R-:W-:Y:S01]  /*0ae0*/  NOP ;  /* 0x0000000000007918 */ /* 0x000fe20000000000 */
[----:B-----5:R-:W-:Y:S01]  /*0af0*/  SHF.R.S32.HI R3, RZ, 0x1f, R2 ;  /* 0x0000001fff037819 */ /* 0x020fe20000011402 */
[----:B------:R-:W-:Y:S01]  /*0b00*/  VIADD R40, R5, 0xffffffff ;  /* 0xffffffff05287836 */ /* 0x000fe20000000000 */
[----:B0-----:R-:W-:Y:S01]  /*0b10*/  ISETP.NE.OR P0, PT, R7, RZ, !P0 ;  /* 0x000000ff0700720c */ /* 0x001fe20004705670 */
[----:B------:R-:W0:Y:S01]  /*0b20*/  LDC R25, c[0x0][0x148] ;  /* 0x00005200ff197b82 */ /* 0x000e220000000800 */
[----:B------:R-:W-:-:S02]  /*0b30*/  SHF.R.S32.HI R7, RZ, 0x3, R4 ;  /* 0x00000003ff077819 */ /* 0x000fc40000011404 */
[----:B-1----:R-:W-:Y:S02]  /*0b40*/  I2FP.F32.U32 R0, UR12 ;  /* 0x0000000c00007c45 */ /* 0x002fe40008201000 */
[----:B------:R-:W-:Y:S02]  /*0b50*/  SHF.R.S32.HI R4, RZ, 0x1f, R4 ;  /* 0x0000001fff047819 */ /* 0x000fe40000011404 */
[----:B------:R-:W-:Y:S01]  /*0b60*/  LEA.HI R3, R3, R2, RZ, 0x2 ;  /* 0x0000000203037211 */ /* 0x000fe200078f10ff */
[----:B------:R-:W-:Y:S01]  /*0b70*/  FMUL R0, R0, UR4 ;  /* 0x0000000400007c20 */ /* 0x000fe20008400000 */
[----:B------:R-:W-:Y:S01]  /*0b80*/  LEA.HI R4, R4, R7, RZ, 0x2 ;  /* 0x0000000704047211 */ /* 0x000fe200078f10ff */
[----:B------:R-:W-:Y:S01]  /*0b90*/  UMOV UR4, 0x20 ;  /* 0x0000002000047882 */ /* 0x000fe20000000000 */
[----:B--2---:R-:W-:Y:S01]  /*0ba0*/  ISETP.NE.OR P1, PT, R8, RZ, !P1 ;  /* 0x000000ff0800720c */ /* 0x004fe20004f25670 */
[----:B------:R-:W-:Y:S01]  /*0bb0*/  VOTEU.ALL UP2, P0 ;  /* 0x00000000003f7886 */ /* 0x000fe20000040000 */
[----:B------:R-:W-:Y:S01]  /*0bc0*/  LOP3.LUT R4, R4, 0xfffffffc, RZ, 0xc0, !PT ;  /* 0xfffffffc04047812 */ /* 0x000fe200078ec0ff */
[----:B------:R-:W1:Y:S01]  /*0bd0*/  F2I.U32.TRUNC.NTZ R0, R0 ;  /* 0x0000000000007305 */ /* 0x000e62000020f000 */
[----:B------:R-:W-:Y:S01]  /*0be0*/  LOP3.LUT R3, R3, 0xfffffffc, RZ, 0xc0, !PT ;  /* 0xfffffffc03037812 */ /* 0x000fe200078ec0ff */
[----:B------:R-:W-:Y:S01]  /*0bf0*/  VOTEU.ALL UP0, P0 ;  /* 0x00000000003f7886 */ /* 0x000fe20000000000 */
[----:B------:R-:W2:Y:S01]  /*0c00*/  @!UP2 S2UR UR7, SR_CgaCtaId ;  /* 0x000000000007a9c3 */ /* 0x000ea20000008800 */
[----:B------:R-:W-:Y:S01]  /*0c10*/  IMAD.IADD R4, R7, 0x1, -R4 ;  /* 0x0000000107047824 */ /* 0x000fe200078e0a04 */
[----:B------:R-:W-:Y:S01]  /*0c20*/  @!UP2 UMOV UR6, 0x400 ;  /* 0x000004000006a882 */ /* 0x000fe20000000000 */
[----:B------:R-:W-:Y:S01]  /*0c30*/  IMAD.IADD R18, R2, 0x1, -R3 ;  /* 0x0000000102127824 */ /* 0x000fe200078e0a03 */
[----:B---3--:R-:W-:Y:S01]  /*0c40*/  ISETP.EQ.U32.AND P2, PT, R13, 0x1, PT ;  /* 0x000000010d00780c */ /* 0x008fe20003f42070 */
[----:B------:R-:W-:Y:S01]  /*0c50*/  IMAD R4, R9, 0x4, R4 ;  /* 0x0000000409047824 */ /* 0x000fe200078e0204 */
[----:B------:R-:W-:Y:S01]  /*0c60*/  VOTEU.ALL UP1, P0 ;  /* 0x00000000003f7886 */ /* 0x000fe20000020000 */
[----:B------:R-:W-:Y:S01]  /*0c70*/  VOTEU.ALL UP3, P1 ;  /* 0x00000000003f7886 */ /* 0x000fe20000860000 */
[----:B------:R-:W-:Y:S01]  /*0c80*/  VOTEU.ALL UP4, P1 ;  /* 0x00000000003f7886 */ /* 0x000fe20000880000 */
[----:B------:R-:W-:Y:S01]  /*0c90*/  VOTEU.ALL UP5, P1 ;  /* 0x00000000003f7886 */ /* 0x000fe200008a0000 */
[----:B------:R-:W-:Y:S01]  /*0ca0*/  SHF.R.S32.HI R3, RZ, 0x1f, R4 ;  /* 0x0000001fff037819 */ /* 0x000fe20000011404 */
[----:B------:R-:W-:Y:S01]  /*0cb0*/  IMAD.MOV.U32 R13, RZ, RZ, 0x1 ;  /* 0x00000001ff0d7424 */ /* 0x000fe200078e00ff */
[----:B------:R-:W3:Y:S01]  /*0cc0*/  @!UP3 S2UR UR10, SR_CgaCtaId ;  /* 0x00000000000ab9c3 */ /* 0x000ee20000008800 */
[----:B-1----:R-:W-:Y:S01]  /*0cd0*/  IMAD.MOV R7, RZ, RZ, -R0 ;  /* 0x000000ffff077224 */ /* 0x002fe200078e0a00 */
[----:B------:R-:W-:Y:S01]  /*0ce0*/  LEA.HI R3, R3, R4, RZ, 0x2 ;  /* 0x0000000403037211 */ /* 0x000fe200078f10ff */
[----:B------:R-:W-:Y:S01]  /*0cf0*/  @!UP3 UMOV UR9, 0x400 ;  /* 0x000004000009b882 */ /* 0x000fe20000000000 */
[----:B------:R-:W-:Y:S01]  /*0d00*/  I2FP.F32.U32 R0, R16 ;  /* 0x0000001000007245 */ /* 0x000fe20000201000 */
[----:B----4-:R-:W-:Y:S01]  /*0d10*/  IMAD R24, R12, R7, UR12 ;  /* 0x0000000c0c187e24 */ /* 0x010fe2000f8e0207 */
[----:B------:R-:W-:Y:S01]  /*0d20*/  LOP3.LUT R7, R3, 0xfffffffc, RZ, 0xc0, !PT ;  /* 0xfffffffc03077812 */ /* 0x000fe200078ec0ff */
[----:B------:R-:W-:Y:S01]  /*0d30*/  IMAD.SHL.U32 R3, R4, 0x4, RZ ;  /* 0x0000000404037824 */ /* 0x000fe200078e00ff */
[----:B------:R-:W-:Y:S01]  /*0d40*/  LOP3.LUT P0, RZ, R10, 0x7, RZ, 0xc0, !PT ;  /* 0x000000070aff7812 */ /* 0x000fe2000780c0ff */
[----:B------:R-:W-:Y:S01]  /*0d50*/  FMUL R0, R0, UR5 ;  /* 0x0000000500007c20 */ /* 0x000fe20008400000 */
[----:B------:R-:W-:-:S04]  /*0d60*/  @!UP2 UIADD3 UR4, -UR4, 0x100000, URZ ;  /* 0x001000000404a890 */ /* 0x000fc8000fffe13f */
[----:B------:R-:W-:Y:S02]  /*0d70*/  @!UP2 USHF.L.U32 UR5, UR4, 0xb, URZ ;  /* 0x0000000b0405a899 */ /* 0x000fe4000800063f */
[----:B------:R-:W-:Y:S01]  /*0d80*/  @!UP2 USHF.L.U32 UR4, UR4, 0x1, URZ ;  /* 0x000000010404a899 */ /* 0x000fe2000800063f */
[C---:B------:R-:W-:Y:S01]  /*0d90*/  IMAD.IADD R7, R4.reuse, 0x1, -R7 ;  /* 0x0000000104077824 */ /* 0x040fe200078e0a07 */
[----:B------:R-:W-:Y:S01]  /*0da0*/  LOP3.LUT R12, R4, 0xc, R3, 0x78, !PT ;  /* 0x0000000c040c7812 */ /* 0x000fe200078e7803 */
[----:B--2---:R-:W-:Y:S01]  /*0db0*/  @!UP2 ULEA UR8, UR7, UR6, 0x18 ;  /* 0x000000060708a291 */ /* 0x004fe2000f8ec03f */
[----:B------:R-:W-:Y:S01]  /*0dc0*/  ISETP.GE.U32.AND P6, PT, R40, 0x2, PT ;  /* 0x000000022800780c */ /* 0x000fe20003fc6070 */
[----:B------:R-:W1:Y:S01]  /*0dd0*/  F2I.U32.TRUNC.NTZ R0, R0 ;  /* 0x0000000000007305 */ /* 0x000e62000020f000 */
[----:B------:R-:W-:Y:S01]  /*0de0*/  ISETP.NE.AND P4, PT, R7, R24, PT ;  /* 0x000000180700720c */ /* 0x000fe20003f85270 */
[----:B------:R-:W-:-:S04]  /*0df0*/  @!UP3 UIADD3 UR6, -UR11, 0x100000, URZ ;  /* 0x001000000b06b890 */ /* 0x000fc8000fffe13f */
[----:B------:R-:W-:Y:S02]  /*0e00*/  @!UP3 USHF.L.U32 UR7, UR6, 0xb, URZ ;  /* 0x0000000b0607b899 */ /* 0x000fe4000800063f */
[----:B------:R-:W-:Y:S01]  /*0e10*/  @!UP3 USHF.L.U32 UR6, UR6, 0x1, URZ ;  /* 0x000000010606b899 */ /* 0x000fe2000800063f */
[----:B------:R-:W-:Y:S01]  /*0e20*/  ISETP.LT.U32.AND P0, PT, R12, 0x8, !P0 ;  /* 0x000000080c00780c */ /* 0x000fe20004701070 */
[----:B------:R-:W-:Y:S01]  /*0e30*/  VOTEU.ALL UP2, P1 ;  /* 0x00000000003f7886 */ /* 0x000fe20000840000 */
[----:B------:R-:W-:Y:S02]  /*0e40*/  R2UR UR15, R14 ;  /* 0x000000000e0f72ca */ /* 0x000fe400000e0000 */
[----:B------:R-:W-:Y:S01]  /*0e50*/  ISETP.NE.AND P3, PT, R5, RZ, PT ;  /* 0x000000ff0500720c */ /* 0x000fe20003f65270 */
[----:B---3--:R-:W-:Y:S01]  /*0e60*/  @!UP3 ULEA UR9, UR10, UR9, 0x18 ;  /* 0x000000090a09b291 */ /* 0x008fe2000f8ec03f */
[----:B------:R-:W2:Y:S02]  /*0e70*/  FENCE.VIEW.ASYNC.S ;  /* 0x00000000000073c6 */ /* 0x000ea40000000000 */
[----:B--2---:R2:W3:Y:S01]  /*0e80*/  @!UP0 SYNCS.EXCH.64 URZ, [UR8+0x3b0], UR4 ;  /* 0x0003b004083f85b2 */ /* 0x0044e20008000100 */
[----:B------:R-:W-:Y:S01]  /*0e90*/  VOTEU.ALL UP3, P1 ;  /* 0x00000000003f7886 */ /* 0x000fe20000860000 */
[----:B------:R-:W-:-:S02]  /*0ea0*/  ISETP.NE.AND P1, PT, R18, 0x3, PT ;  /* 0x000000031200780c */ /* 0x000fc40003f25270 */
[----:B------:R-:W-:Y:S01]  /*0eb0*/  @P4 SHF.R.S32.HI R3, RZ, 0x1f, R12 ;  /* 0x0000001fff034819 */ /* 0x000fe2000001140c */
[----:B-1----:R-:W-:Y:S01]  /*0ec0*/  IMAD.MOV R26, RZ, RZ, -R0 ;  /* 0x000000ffff1a7224 */ /* 0x002fe200078e0a00 */
[----:B------:R-:W-:Y:S02]  /*0ed0*/  ISETP.EQ.OR P1, PT, R18, RZ, !P1 ;  /* 0x000000ff1200720c */ /* 0x000fe40004f22670 */
[----:B------:R-:W-:Y:S01]  /*0ee0*/  @P4 LEA.HI R3, R3, R12, RZ, 0x2 ;  /* 0x0000000c03034211 */ /* 0x000fe200078f10ff */
[----:B0-----:R-:W-:Y:S01]  /*0ef0*/  IMAD R0, R25, R26, R16 ;  /* 0x0000001a19007224 */ /* 0x001fe200078e0210 */
[----:B------:R-:W-:Y:S02]  /*0f00*/  ISETP.EQ.AND P1, PT, R5, RZ, P1 ;  /* 0x000000ff0500720c */ /* 0x000fe40000f22270 */
[----:B------:R-:W-:Y:S02]  /*0f10*/  @P4 SHF.R.S32.HI R3, RZ, 0x2, R3 ;  /* 0x00000002ff034819 */ /* 0x000fe40000011403 */
[----:B------:R-:W-:Y:S01]  /*0f20*/  SEL R7, RZ, 0x1, !P1 ;  /* 0x00000001ff077807 */ /* 0x000fe20004800000 */
[----:B------:R2:W0:Y:S01]  /*0f30*/  @!UP1 SYNCS.EXCH.64 URZ, [UR8+0x3b8], UR4 ;  /* 0x0003b804083f95b2 */ /* 0x0004220008000100 */
[----:B------:R-:W-:Y:S01]  /*0f40*/  @P4 ISETP.NE.AND P5, PT, R3, R0, PT ;  /* 0x000000000300420c */ /* 0x000fe20003fa5270 */
[----:B------:R-:W-:Y:S01]  /*0f50*/  NOP ;  /* 0x0000000000007918 */ /* 0x000fe20000000000 */
[----:B------:R-:W-:-:S02]  /*0f60*/  SEL R0, RZ, 0x1, !P0 ;  /* 0x00000001ff007807 */ /* 0x000fc40004000000 */
[----:B------:R-:W-:Y:S02]  /*0f70*/  @P4 SEL R13, RZ, 0x1, P5 ;  /* 0x00000001ff0d4807 */ /* 0x000fe40002800000 */
[----:B------:R-:W-:Y:S02]  /*0f80*/  SEL R7, R7, 0x2, P6 ;  /* 0x0000000207077807 */ /* 0x000fe40003000000 */
[----:B------:R-:W-:Y:S01]  /*0f90*/  LOP3.LUT R13, R13, R0, RZ, 0xc0, !PT ;  /* 0x000000000d0d7212 */ /* 0x000fe200078ec0ff */
[----:B------:R2:W1:Y:S01]  /*0fa0*/  @!UP2 SYNCS.EXCH.64 URZ, [UR9+0x390], UR6 ;  /* 0x00039006093fa5b2 */ /* 0x0004620008000100 */
[----:B------:R2:W4:Y:S01]  /*0fb0*/  @!UP3 SYNCS.EXCH.64 URZ, [UR9+0x398], UR6 ;  /* 0x00039806093fb5b2 */ /* 0x0005220008000100 */
[----:B------:R2:W0:Y:S01]  /*0fc0*/  @!UP4 SYNCS.EXCH.64 URZ, [UR9+0x3a0], UR6 ;  /* 0x0003a006093fc5b2 */ /* 0x0004220008000100 */
[----:B------:R2:W0:Y:S01]  /*0fd0*/  @!UP5 SYNCS.EXCH.64 URZ, [UR9+0x3a8], UR6 ;  /* 0x0003a806093fd5b2 */ /* 0x0004220008000100 */
[----:B------:R-:W-:Y:S01]  /*0fe0*/  NOP ;  /* 0x0000000000007918 */ /* 0x000fe20000000000 */
[----:B--23--:R-:W-:Y:S05]  /*0ff0*/  @!P2 BRA `(.L_x_4) ;  /* 0x000000000008a947 */ /* 0x00cfea0003800000 */
[----:B01--4-:R-:W-:Y:S01]  /*1000*/  UCGABAR_ARV ;  /* 0x00000000000079c7 */ /* 0x013fe20008000000 */
[----:B------:R-:W-:Y:S05]  /*1010*/  BRA `(.L_x_5) ;  /* 0x0000000000047947 */ /* 0x000fea0003800000 */
.L_x_4:
[----:B01--4-:R-:W-:Y:S01]  /*1020*/  NOP ;  /* 0x0000000000007918 */ /* 0x013fe20000000000 */
.L_x_5:
[----:B------:R-:W-:Y:S01]  /*1030*/  ULDC.64 UR4, c[0x0][0x598] ;  /* 0x0001660000047ab9 */ /* 0x000fe20000000a00 */
[----:B------:R-:W-:Y:S01]  /*1040*/  ULDC.64 UR20, c[0x0][0x208] ;  /* 0x0000820000147ab9 */ /* 0x000fe20000000a00 */
[----:B------:R-:W-:-:S04]  /*1050*/  ISETP.NE.U32.AND P0, PT, RZ, UR4, PT ;  /* 0x00000004ff007c0c */ /* 0x000fc8000bf05070 */
[----:B------:R-:W-:-:S13]  /*1060*/  ISETP.NE.AND.EX P0, PT, RZ, UR5, PT, P0 ;  /* 0x00000005ff007c0c */ /* 0x000fda000bf05300 */
[----:B------:R-:W-:Y:S05]  /*1070*/  @!P0 BRA `(.L_x_6) ;  /* 0x00000000001c8947 */ /* 0x000fea0003800000 */
[----:B------:R-:W0:Y:S02]  /*1080*/  LDC.64 R2, c[0x0][0x598] ;  /* 0x00016600ff027b82 */ /* 0x000e240000000a00 */
[----:B0-----:R-:W2:Y:S02]  /*1090*/  LDG.E.64 R2, desc[UR20][R2.64] ;  /* 0x0000001402027981 */ /* 0x001ea4000c1e1b00 */
[----:B--2---:R-:W-:-:S04]  /*10a0*/  ISETP.NE.U32.AND P0, PT, R2, RZ, PT ;  /* 0x000000ff0200720c */ /* 0x004fc80003f05070 */
[----:B------:R-:W-:-:S13]  /*10b0*/  ISETP.NE.AND.EX P0, PT, R3, RZ, PT, P0 ;  /* 0x000000ff0300720c */ /* 0x000fda0003f05300 */
[----:B------:R-:W-:Y:S05]  /*10c0*/  @!P0 BRA `(.L_x_6) ;  /* 0x0000000000088947 */ /* 0x000fea0003800000 */
[----:B------:R0:W5:Y:S01]  /*10d0*/  LD.E R14, desc[UR20][R2.64] ;  /* 0x00000014020e7980 */ /* 0x000162000c101900 */
[----:B------:R-:W-:Y:S05]  /*10e0*/  BRA `(.L_x_7) ;  /* 0x0000000000207947 */ /* 0x000fea0003800000 */
.L_x_6:
[----:B------:R-:W-:Y:S02]  /*10f0*/  ULDC.64 UR4, c[0x0][0x588] ;  /* 0x0001620000047ab9 */ /* 0x000fe40000000a00 */
[----:B------:R-:W-:-:S04]  /*1100*/  ISETP.NE.U32.AND P0, PT, RZ, UR4, PT ;  /* 0x00000004ff007c0c */ /* 0x000fc8000bf05070 */
[----:B------:R-:W-:-:S13]  /*1110*/  ISETP.NE.AND.EX P0, PT, RZ, UR5, PT, P0 ;  /* 0x00000005ff007c0c */ /* 0x000fda000bf05300 */
[----:B------:R-:W-:Y:S05]  /*1120*/  @!P0 BRA `(.L_x_8) ;  /* 0x00000000000c8947 */ /* 0x000fea0003800000 */
[----:B------:R-:W0:Y:S02]  /*1130*/  LDC.64 R14, c[0x0][0x588] ;  /* 0x00016200ff0e7b82 */ /* 0x000e240000000a00 */
[----:B0-----:R1:W5:Y:S01]  /*1140*/  LDG.E R14, desc[UR20][R14.64] ;  /* 0x000000140e0e7981 */ /* 0x001362000c1e1900 */
[----:B------:R-:W-:Y:S05]  /*1150*/  BRA `(.L_x_7) ;  /* 0x0000000000047947 */ /* 0x000fea0003800000 */
.L_x_8:
[----:B------:R-:W2:Y:S02]  /*1160*/  LDC R14, c[0x0][0x580] ;  /* 0x00016000ff0e7b82 */ /* 0x000ea40000000800 */
.L_x_7:
[----:B------:R-:W-:Y:S02]  /*1170*/  ULDC.64 UR4, c[0x0][0x5a0] ;  /* 0x0001680000047ab9 */ /* 0x000fe40000000a00 */
[----:B------:R-:W-:-:S04]  /*1180*/  ISETP.NE.U32.AND P0, PT, RZ, UR4, PT ;  /* 0x00000004ff007c0c */ /* 0x000fc8000bf05070 */
[----:B------:R-:W-:-:S13]  /*1190*/  ISETP.NE.AND.EX P0, PT, RZ, UR5, PT, P0 ;  /* 0x00000005ff007c0c */ /* 0x000fda000bf05300 */
[----:B------:R-:W-:Y:S05]  /*11a0*/  @!P0 BRA `(.L_x_9) ;  /* 0x00000000001c8947 */ /* 0x000fea0003800000 */
[----:B0-----:R-:W0:Y:S02]  /*11b0*/  LDC.64 R2, c[0x0][0x5a0] ;  /* 0x00016800ff027b82 */ /* 0x001e240000000a00 */
[----:B0-----:R-:W3:Y:S02]  /*11c0*/  LDG.E.64 R2, desc[UR20][R2.64] ;  /* 0x0000001402027981 */ /* 0x001ee4000c1e1b00 */
[----:B---3--:R-:W-:-:S04]  /*11d0*/  ISETP.NE.U32.AND P0, PT, R2, RZ, PT ;  /* 0x000000ff0200720c */ /* 0x008fc80003f05070 */
[----:B------:R-:W-:-:S13]  /*11e0*/  ISETP.NE.AND.EX P0, PT, R3, RZ, PT, P0 ;  /* 0x000000ff0300720c */ /* 0x000fda0003f05300 */
[----:B------:R-:W-:Y:S05]  /*11f0*/  @!P0 BRA `(.L_x_9) ;  /* 0x0000000000088947 */ /* 0x000fea0003800000 */
[----:B-1----:R0:W5:Y:S01]  /*1200*/  LD.E R15, desc[UR20][R2.64] ;  /* 0x00000014020f7980 */ /* 0x002162000c101900 */
[----:B------:R-:W-:Y:S05]  /*1210*/  BRA `(.L_x_10) ;  /* 0x0000000000207947 */ /* 0x000fea0003800000 */
.L_x_9:
[----:B------:R-:W-:Y:S02]  /*1220*/  ULDC.64 UR4, c[0x0][0x590] ;  /* 0x0001640000047ab9 */ /* 0x000fe40000000a00 */
[----:B------:R-:W-:-:S04]  /*1230*/  ISETP.NE.U32.AND P0, PT, RZ, UR4, PT ;  /* 0x00000004ff007c0c */ /* 0x000fc8000bf05070 */
[----:B------:R-:W-:-:S13]  /*1240*/  ISETP.NE.AND.EX P0, PT, RZ, UR5, PT, P0 ;  /* 0x00000005ff007c0c */ /* 0x000fda000bf05300 */
[----:B------:R-:W-:Y:S05]  /*1250*/  @!P0 BRA `(.L_x_11) ;  /* 0x00000000000c8947 */ /* 0x000fea0003800000 */
[----:B0-----:R-:W1:Y:S02]  /*1260*/  LDC.64 R2, c[0x0][0x590] ;  /* 0x00016400ff027b82 */ /* 0x001e640000000a00 */
[----:B-1----:R1:W5:Y:S01]  /*1270*/  LDG.E R15, desc[UR20][R2.64] ;  /* 0x00000014020f7981 */ /* 0x002362000c1e1900 */
[----:B------:R-:W-:Y:S05]  /*1280*/  BRA `(.L_x_10) ;  /* 0x0000000000047947 */ /* 0x000fea0003800000 */
.L_x_11:
[----:B-1----:R-:W3:Y:S02]  /*1290*/  LDC R15, c[0x0][0x584] ;  /* 0x00016100ff0f7b82 */ /* 0x002ee40000000800 */
.L_x_10:
[----:B------:R-:W4:Y:S01]  /*12a0*/  LDC R0, c[0x0][0x65c] ;  /* 0x00019700ff007b82 */ /* 0x000f220000000800 */
[----:B------:R-:W-:Y:S01]  /*12b0*/  ULDC UR8, c[0x0][0x28c] ;  /* 0x0000a30000087ab9 */ /* 0x000fe20000000800 */
[----:B------:R-:W-:Y:S01]  /*12c0*/  ISETP.NE.AND P0, PT, R5, 0x2, PT ;  /* 0x000000020500780c */ /* 0x000fe20003f05270 */
[----:B------:R-:W-:Y:S01]  /*12d0*/  UIADD3 UR8, UR8, 0x1f, URZ ;  /* 0x0000001f08087890 */ /* 0x000fe2000fffe03f */
[----:B------:R-:W-:Y:S01]  /*12e0*/  IMAD.U32 R4, RZ, RZ, UR12 ;  /* 0x0000000cff047e24 */ /* 0x000fe2000f8e00ff */
[----:B------:R-:W-:Y:S01]  /*12f0*/  UMOV UR5, URZ ;  /* 0x0000003f00057c82 */ /* 0x000fe20008000000 */
[----:B------:R-:W-:Y:S01]  /*1300*/  UMOV UR4, URZ ;  /* 0x0000003f00047c82 */ /* 0x000fe20008000000 */
[----:B------:R-:W-:-:S04]  /*1310*/  USHF.R.S32.HI UR9, URZ, 0x1f, UR8 ;  /* 0x0000001f3f097899 */ /* 0x000fc80008011408 */
[----:B------:R-:W-:-:S04]  /*1320*/  ULEA.HI UR9, UR9, UR8, URZ, 0x5 ;  /* 0x0000000809097291 */ /* 0x000fc8000f8f283f */
[----:B------:R-:W-:Y:S01]  /*1330*/  USHF.R.S32.HI UR13, URZ, 0x5, UR9 ;  /* 0x000000053f0d7899 */ /* 0x000fe20008011409 */
[----:B----4-:R-:W-:-:S13]  /*1340*/  ISETP.NE.AND P4, PT, R0, 0x1, PT ;  /* 0x000000010000780c */ /* 0x010fda0003f85270 */
[----:B01----:R-:W0:Y:S01]  /*1350*/  @P4 LDC R3, c[0x0][0x10] ;  /* 0x00000400ff034b82 */ /* 0x003e220000000800 */
[----:B------:R-:W-:Y:S02]  /*1360*/  @P4 IMAD.MOV.U32 R17, RZ, RZ, RZ ;  /* 0x000000ffff114224 */ /* 0x000fe400078e00ff */
[----:B------:R-:W-:-:S05]  /*1370*/  @P4 IMAD.MOV.U32 R5, RZ, RZ, RZ ;  /* 0x000000ffff054224 */ /* 0x000fca00078e00ff */
[----:B------:R-:W1:Y:S01]  /*1380*/  @!P4 LDC R9, c[0x0][0xc] ;  /* 0x00000300ff09cb82 */ /* 0x000e620000000800 */
[----:B------:R-:W-:Y:S01]  /*1390*/  ULDC UR6, c[0x0][0xc] ;  /* 0x0000030000067ab9 */ /* 0x000fe20000000800 */
[----:B------:R-:W-:Y:S02]  /*13a0*/  ULDC UR7, c[0x0][0x10] ;  /* 0x0000040000077ab9 */ /* 0x000fe40000000800 */
[----:B------:R-:W-:-:S04]  /*13b0*/  UIMAD.WIDE.U32 UR6, UR6, UR7, URZ ;  /* 0x00000007060672a5 */ /* 0x000fc8000f8e003f */
[----:B------:R-:W4:Y:S01]  /*13c0*/  LDC R8, c[0x0][0x14] ;  /* 0x00000500ff087b82 */ /* 0x000f220000000800 */
[----:B0-----:R-:W-:-:S04]  /*13d0*/  @P4 IMAD.WIDE.U32 R2, R3, UR12, R16 ;  /* 0x0000000c03024c25 */ /* 0x001fc8000f8e0010 */
[----:B------:R-:W-:Y:S02]  /*13e0*/  @P4 IMAD.IADD R3, R3, 0x1, R5 ;  /* 0x0000000103034824 */ /* 0x000fe400078e0205 */
[----:B------:R-:W-:Y:S02]  /*13f0*/  IMAD.MOV.U32 R5, RZ, RZ, RZ ;  /* 0x000000ffff057224 */ /* 0x000fe400078e00ff */
[----:B-1----:R-:W-:-:S04]  /*1400*/  @!P4 IMAD.WIDE.U32 R4, R16, R9, R4 ;  /* 0x000000091004c225 */ /* 0x002fc800078e0004 */
[----:B------:R-:W-:Y:S02]  /*1410*/  @!P4 IMAD.MOV.U32 R2, RZ, RZ, R4 ;  /* 0x000000ffff02c224 */ /* 0x000fe400078e0004 */
[C---:B----4-:R-:W-:Y:S02]  /*1420*/  IMAD R21, R8.reuse, UR7, RZ ;  /* 0x0000000708157c24 */ /* 0x050fe4000f8e02ff */
[----:B------:R-:W-:Y:S01]  /*1430*/  IMAD.WIDE.U32 R8, R8, UR6, RZ ;  /* 0x0000000608087c25 */ /* 0x000fe2000f8e00ff */
[----:B------:R-:W-:-:S03]  /*1440*/  ULDC.64 UR6, c[0x0][0x650] ;  /* 0x0001940000067ab9 */ /* 0x000fc60000000a00 */
[----:B------:R-:W-:Y:S02]  /*1450*/  @!P4 IMAD.MOV.U32 R3, RZ, RZ, R5 ;  /* 0x000000ffff03c224 */ /* 0x000fe400078e0005 */
[----:B------:R-:W-:Y:S01]  /*1460*/  IMAD.IADD R0, R9, 0x1, R21 ;  /* 0x0000000109007824 */ /* 0x000fe200078e0215 */
[----:B------:R-:W-:Y:S06]  /*1470*/  @P0 BRA `(.L_x_12) ;  /* 0x0000000000200947 */ /* 0x000fec0003800000 */
[----:B------:R-:W-:Y:S01]  /*1480*/  USHF.R.U32.HI UR4, URZ, 0x3, UR13 ;  /* 0x000000033f047899 */ /* 0x000fe2000801160d */
[----:B------:R-:W-:Y:S01]  /*1490*/  IADD3 R2, P0, R2, R8, RZ ;  /* 0x0000000802027210 */ /* 0x000fe20007f1e0ff */
[----:B------:R-:W-:Y:S02]  /*14a0*/  UISETP.GE.U32.AND UP0, UPT, UR13, 0x38, UPT ;  /* 0x000000380d00788c */ /* 0x000fe4000bf06070 */
[----:B------:R-:W-:Y:S02]  /*14b0*/  UIMAD.WIDE.U32 UR4, UR4, 0x24924925, URZ ;  /* 0x24924925040478a5 */ /* 0x000fe4000f8e003f */
[----:B------:R-:W-:-:S05]  /*14c0*/  IMAD.X R3, R0, 0x1, R3, P0 ;  /* 0x0000000100037824 */ /* 0x000fca00000e0603 */
[----:B------:R-:W-:Y:S02]  /*14d0*/  UMOV UR4, URZ ;  /* 0x0000003f00047c82 */ /* 0x000fe40008000000 */
[----:B------:R-:W-:Y:S02]  /*14e0*/  @UP0 ULOP3.LUT UR4, UR5, 0x1, URZ, 0xc0, !UPT ;  /* 0x0000000105040892 */ /* 0x000fe4000f8ec03f */
[----:B------:R-:W-:-:S12]  /*14f0*/  UIMAD UR5, UR5, -0x38, UR13 ;  /* 0xffffffc8050578a4 */ /* 0x000fd8000f8e020d */
.L_x_12:
[----:B------:R-:W-:Y:S01]  /*1500*/  ISETP.GE.U32.AND P0, PT, R2, UR6, PT ;  /* 0x0000000602007c0c */ /* 0x000fe2000bf06070 */
[----:B------:R-:W-:Y:S01]  /*1510*/  IMAD.MOV.U32 R6, RZ, RZ, -0x1 ;  /* 0xffffffffff067424 */ /* 0x000fe200078e00ff */
[----:B------:R-:W-:Y:S01]  /*1520*/  PRMT R20, RZ, 0x7610, R20 ;  /* 0x00007610ff147816 */ /* 0x000fe20000000014 */
[----:B------:R-:W-:Y:S01]  /*1530*/  IMAD.MOV.U32 R4, RZ, RZ, -0x1 ;  /* 0xffffffffff047424 */ /* 0x000fe200078e00ff */
[----:B------:R-:W-:Y:S01]  /*1540*/  ISETP.GE.U32.AND.EX P0, PT, R3, UR7, PT, P0 ;  /* 0x0000000703007c0c */ /* 0x000fe2000bf06100 */
[----:B------:R-:W-:-:S12]  /*1550*/  IMAD.MOV.U32 R5, RZ, RZ, -0x1 ;  /* 0xffffffffff057424 */ /* 0x000fd800078e00ff */
[----:B------:R-:W-:Y:S05]  /*1560*/  @P0 BRA `(.L_x_13) ;  /* 0x0000000400240947 */ /* 0x000fea0003800000 */
[----:B------:R-:W0:Y:S01]  /*1570*/  LDC.64 R28, c[0x0][0x628] ;  /* 0x00018a00ff1c7b82 */ /* 0x000e220000000a00 */
[----:B------:R-:W-:Y:S02]  /*1580*/  IMAD.MOV.U32 R4, RZ, RZ, R2 ;  /* 0x000000ffff047224 */ /* 0x000fe400078e0002 */
[----:B------:R-:W-:-:S05]  /*1590*/  IMAD.MOV.U32 R5, RZ, RZ, R3 ;  /* 0x000000ffff057224 */ /* 0x000fca00078e0003 */
[----:B------:R-:W1:Y:S08]  /*15a0*/  LDC R6, c[0x0][0x630] ;  /* 0x00018c00ff067b82 */ /* 0x000e700000000800 */
[----:B------:R-:W4:Y:S01]  /*15b0*/  LDC.64 R30, c[0x0][0x620] ;  /* 0x00018800ff1e7b82 */ /* 0x000f220000000a00 */
[----:B0-----:R-:W-:-:S04]  /*15c0*/  ISETP.NE.U32.AND P0, PT, R28, RZ, PT ;  /* 0x000000ff1c00720c */ /* 0x001fc80003f05070 */
[----:B------:R-:W-:-:S13]  /*15d0*/  ISETP.NE.AND.EX P0, PT, R29, RZ, PT, P0 ;  /* 0x000000ff1d00720c */ /* 0x000fda0003f05300 */
[----:B-1--4-:R-:W-:Y:S05]  /*15e0*/  @!P0 BRA `(.L_x_14) ;  /* 0x0000000000288947 */ /* 0x012fea0003800000 */
[----:B------:R-:W0:Y:S02]  /*15f0*/  LDC R23, c[0x0][0x634] ;  /* 0x00018d00ff177b82 */ /* 0x000e240000000800 */
[----:B0-----:R-:W-:-:S05]  /*1600*/  IADD3 R23, P0, R2, R23, RZ ;  /* 0x0000001702177210 */ /* 0x001fca0007f1e0ff */
[----:B------:R-:W-:-:S04]  /*1610*/  IMAD.X R27, RZ, RZ, R3, P0 ;  /* 0x000000ffff1b7224 */ /* 0x000fc800000e0603 */
[----:B------:R-:W-:-:S04]  /*1620*/  IMAD.WIDE.U32 R4, R27, R28, RZ ;  /* 0x0000001c1b047225 */ /* 0x000fc800078e00ff */
[----:B------:R-:W-:-:S04]  /*1630*/  IMAD.WIDE.U32 R20, P0, R23, R29, R4 ;  /* 0x0000001d17147225 */ /* 0x000fc80007800004 */
[----:B------:R-:W-:-:S04]  /*1640*/  IMAD.WIDE.U32 R4, R23, R28, RZ ;  /* 0x0000001c17047225 */ /* 0x000fc800078e00ff */
[----:B------:R-:W-:Y:S01]  /*1650*/  IMAD.X R23, RZ, RZ, RZ, P0 ;  /* 0x000000ffff177224 */ /* 0x000fe200000e06ff */
[----:B------:R-:W-:Y:S01]  /*1660*/  IADD3 RZ, P0, R5, R20, RZ ;  /* 0x0000001405ff7210 */ /* 0x000fe20007f1e0ff */
[----:B------:R-:W-:-:S04]  /*1670*/  IMAD.MOV.U32 R22, RZ, RZ, R21 ;  /* 0x000000ffff167224 */ /* 0x000fc800078e0015 */
[----:B------:R-:W-:-:S08]  /*1680*/  IMAD.WIDE.U32.X R4, R27, R29, R22, P0 ;  /* 0x0000001d1b047225 */ /* 0x000fd000000e0416 */
.L_x_14:
[----:B------:R-:W0:Y:S01]  /*1690*/  LDC.64 R32, c[0x0][0x640] ;  /* 0x00019000ff207b82 */ /* 0x000e220000000a00 */
[-CC-:B------:R-:W-:Y:S01]  /*16a0*/  SHF.R.U64 R36, R4, R6.reuse, R5.reuse ;  /* 0x0000000604247219 */ /* 0x180fe20000001205 */
[----:B------:R-:W-:Y:S01]  /*16b0*/  IMAD.MOV.U32 R37, RZ, RZ, 0x1 ;  /* 0x00000001ff257424 */ /* 0x000fe200078e00ff */
[----:B------:R-:W-:Y:S02]  /*16c0*/  SHF.R.U32.HI R4, RZ, R6, R5 ;  /* 0x00000006ff047219 */ /* 0x000fe40000011605 */
[----:B------:R-:W-:-:S03]  /*16d0*/  IADD3 R21, P0, RZ, -R36, RZ ;  /* 0x80000024ff157210 */ /* 0x000fc60007f1e0ff */
[----:B------:R-:W1:Y:S02]  /*16e0*/  LDC R20, c[0x0][0x618] ;  /* 0x00018600ff147b82 */ /* 0x000e640000000800 */
[----:B------:R-:W-:-:S04]  /*16f0*/  IMAD.X R5, RZ, RZ, ~R4, P0 ;  /* 0x000000ffff057224 */ /* 0x000fc800000e0e04 */
[-C--:B------:R-:W-:Y:S02]  /*1700*/  IMAD R6, R5, R30.reuse, RZ ;  /* 0x0000001e05067224 */ /* 0x080fe400078e02ff */
[----:B------:R-:W4:Y:S01]  /*1710*/  LDC R23, c[0x0][0x608] ;  /* 0x00018200ff177b82 */ /* 0x000f220000000800 */
[----:B------:R-:W-:-:S04]  /*1720*/  IMAD.WIDE.U32 R4, R21, R30, R2 ;  /* 0x0000001e15047225 */ /* 0x000fc800078e0002 */
[----:B------:R-:W-:-:S03]  /*1730*/  IMAD R21, R21, R31, R6 ;  /* 0x0000001f15157224 */ /* 0x000fc600078e0206 */
[----:B------:R-:W2:Y:S01]  /*1740*/  LDC R28, c[0x0][0x658] ;  /* 0x00019600ff1c7b82 */ /* 0x000ea20000000800 */
[----:B------:R-:W-:Y:S01]  /*1750*/  IMAD.IADD R5, R5, 0x1, R21 ;  /* 0x0000000105057824 */ /* 0x000fe200078e0215 */
[----:B0-----:R-:W-:Y:S01]  /*1760*/  ISETP.NE.U32.AND P0, PT, R32, RZ, PT ;  /* 0x000000ff2000720c */ /* 0x001fe20003f05070 */
[----:B------:R-:W-:-:S03]  /*1770*/  IMAD.MOV.U32 R21, RZ, RZ, -0x1 ;  /* 0xffffffffff157424 */ /* 0x000fc600078e00ff */
[----:B------:R-:W-:Y:S02]  /*1780*/  ISETP.NE.AND.EX P0, PT, R33, RZ, PT, P0 ;  /* 0x000000ff2100720c */ /* 0x000fe40003f05300 */
[----:B------:R-:W0:Y:S01]  /*1790*/  LDC R31, c[0x0][0x600] ;  /* 0x00018000ff1f7b82 */ /* 0x000e220000000800 */
[-CC-:B-1----:R-:W-:Y:S02]  /*17a0*/  SHF.R.U64 R29, R4, R20.reuse, R5.reuse ;  /* 0x00000014041d7219 */ /* 0x182fe40000001205 */
[----:B------:R-:W-:-:S05]  /*17b0*/  SHF.R.U32.HI R4, RZ, R20, R5 ;  /* 0x00000014ff047219 */ /* 0x000fca0000011605 */
[----:B------:R-:W1:Y:S01]  /*17c0*/  LDC R30, c[0x0][0x648] ;  /* 0x00019200ff1e7b82 */ /* 0x000e620000000800 */
[-CC-:B----4-:R-:W-:Y:S02]  /*17d0*/  SHF.R.U64 R39, R29, R23.reuse, R4.reuse ;  /* 0x000000171d277219 */ /* 0x190fe40000001204 */
[----:B------:R-:W-:-:S05]  /*17e0*/  SHF.R.U32.HI R5, RZ, R23, R4 ;  /* 0x00000017ff057219 */ /* 0x000fca0000011604 */
[----:B------:R-:W4:Y:S01]  /*17f0*/  LDC R35, c[0x0][0x638] ;  /* 0x00018e00ff237b82 */ /* 0x000f220000000800 */
[-C--:B--2---:R-:W-:Y:S02]  /*1800*/  SHF.L.U32 R4, R21, R28.reuse, RZ ;  /* 0x0000001c15047219 */ /* 0x084fe400000006ff */
[--C-:B------:R-:W-:Y:S02]  /*1810*/  SHF.R.U64 R38, R39, R28, R5.reuse ;  /* 0x0000001c27267219 */ /* 0x100fe40000001205 */
[----:B------:R-:W-:Y:S02]  /*1820*/  LOP3.LUT R6, RZ, R4, RZ, 0x33, !PT ;  /* 0x00000004ff067212 */ /* 0x000fe400078e33ff */
[----:B------:R-:W-:Y:S01]  /*1830*/  SHF.R.U32.HI R5, RZ, R28, R5 ;  /* 0x0000001cff057219 */ /* 0x000fe20000011605 */
[----:B------:R-:W2:Y:S01]  /*1840*/  LDC R34, c[0x0][0x610] ;  /* 0x00018400ff227b82 */ /* 0x000ea20000000800 */
[----:B------:R-:W-:Y:S01]  /*1850*/  IMAD.MOV.U32 R4, RZ, RZ, R38 ;  /* 0x000000ffff047224 */ /* 0x000fe200078e0026 */
[----:B------:R-:W-:Y:S06]  /*1860*/  @!P0 BRA `(.L_x_15) ;  /* 0x0000000000288947 */ /* 0x000fec0003800000 */
[----:B------:R-:W3:Y:S02]  /*1870*/  LDC R23, c[0x0][0x64c] ;  /* 0x00019300ff177b82 */ /* 0x000ee40000000800 */
[----:B---3--:R-:W-:-:S05]  /*1880*/  IADD3 R23, P0, R38, R23, RZ ;  /* 0x0000001726177210 */ /* 0x008fca0007f1e0ff */
        /* <DEDUP_REMOVED lines=8> */
.L_x_15:
[----:B-1----:R-:W-:Y:S01]  /*1910*/  SHF.R.U64 R17, R4, R30, R5 ;  /* 0x0000001e04117219 */ /* 0x002fe20000001205 */
[----:B------:R-:W-:Y:S01]  /*1920*/  @P4 IMAD R24, R25, R26, R16 ;  /* 0x0000001a19184224 */ /* 0x000fe200078e0210 */
[----:B------:R-:W-:Y:S01]  /*1930*/  LOP3.LUT R5, R39, R6, RZ, 0xc0, !PT ;  /* 0x0000000627057212 */ /* 0x000fe200078ec0ff */
[----:B0-----:R-:W-:Y:S01]  /*1940*/  VIADD R6, R31, 0xffffffff ;  /* 0xffffffff1f067836 */ /* 0x001fe20000000000 */
[----:B------:R-:W-:Y:S01]  /*1950*/  SHF.L.U32 R4, R37, R28, RZ ;  /* 0x0000001c25047219 */ /* 0x000fe200000006ff */
[----:B------:R-:W-:-:S03]  /*1960*/  IMAD.MOV R20, RZ, RZ, -R17 ;  /* 0x000000ffff147224 */ /* 0x000fc600078e0a11 */
[----:B------:R-:W-:Y:S01]  /*1970*/  LOP3.LUT R29, R29, R6, RZ, 0xc0, !PT ;  /* 0x000000061d1d7212 */ /* 0x000fe200078ec0ff */
[----:B------:R-:W-:Y:S02]  /*1980*/  IMAD R5, R4, R17, R5 ;  /* 0x0000001104057224 */ /* 0x000fe400078e0205 */
[----:B----4-:R-:W-:Y:S02]  /*1990*/  IMAD R4, R20, R35, R38 ;  /* 0x0000002314047224 */ /* 0x010fe400078e0226 */
[----:B--2---:R-:W-:Y:S02]  /*19a0*/  IMAD R6, R5, R34, R24 ;  /* 0x0000002205067224 */ /* 0x004fe400078e0218 */
[----:B------:R-:W-:Y:S02]  /*19b0*/  IMAD R5, R4, R31, R29 ;  /* 0x0000001f04057224 */ /* 0x000fe400078e021d */
[----:B------:R-:W-:-:S03]  /*19c0*/  IMAD.MOV.U32 R20, RZ, RZ, 0x1 ;  /* 0x00000001ff147424 */ /* 0x000fc600078e00ff */
[----:B------:R-:W-:Y:S02]  /*19d0*/  SEL R4, R5, R6, !P4 ;  /* 0x0000000605047207 */ /* 0x000fe40006000000 */
[----:B------:R-:W-:Y:S01]  /*19e0*/  SEL R6, R6, R5, !P4 ;  /* 0x0000000506067207 */ /* 0x000fe20006000000 */
[----:B------:R-:W-:-:S07]  /*19f0*/  IMAD.MOV.U32 R5, RZ, RZ, R36 ;  /* 0x000000ffff057224 */ /* 0x000fce00078e0024 */
.L_x_13:
[----:B------:R-:W-:Y:S05]  /*1a00*/  @!P2 BRA `(.L_x_16) ;  /* 0x00000000000ca947 */ /* 0x000fea0003800000 */
[----:B------:R-:W-:Y:S01]  /*1a10*/  UCGABAR_WAIT ;  /* 0x0000000000007dc7 */ /* 0x000fe20008000000 */
[----:B------:R-:W-:Y:S01]  /*1a20*/  CCTL.IVALL ;  /* 0x00000000ff00798f */ /* 0x000fe20002000000 */
[----:B------:R-:W-:Y:S05]  /*1a30*/  BRA `(.L_x_17) ;  /* 0x0000000000047947 */ /* 0x000fea0003800000 */
.L_x_16:
[----:B------:R-:W-:Y:S06]  /*1a40*/  BAR.SYNC.DEFER_BLOCKING 0x0 ;  /* 0x0000000000007b1d */ /* 0x000fec0000010000 */
.L_x_17:
[----:B------:R-:W-:Y:S05]  /*1a50*/  @!P3 BRA `(.L_x_18) ;  /* 0x0000004000c8b947 */ /* 0x000fea0003800000 */
[----:B------:R-:W-:-:S13]  /*1a60*/  ISETP.GT.U32.AND P0, PT, R40, 0x1, PT ;  /* 0x000000012800780c */ /* 0x000fda0003f04070 */
[----:B------:R-:W-:Y:S05]  /*1a70*/  @P0 EXIT ;  /* 0x000000000000094d */ /* 0x000fea0003800000 */
.L_x_19:
[----:B------:R-:W-:-:S08]  /*1a80*/  NOP ;  /* 0x0000000000007918 */ /* 0x000fd00000000000 */
[----:B------:R-:W0:Y:S02]  /*1a90*/  USETMAXREG.TRY_ALLOC.CTAPOOL UP0, 0xe8 ;  /* 0x000000e8000079c8 */ /* 0x000e240008000600 */
[----:B0-----:R-:W-:-:S13]  /*1aa0*/  PLOP3.LUT P0, PT, PT, PT, UP0, 0x80, 0x0 ;  /* 0x000000000000781c */ /* 0x001fda0003f0f008 */
[----:B------:R-:W-:Y:S05]  /*1ab0*/  @!P0 BRA `(.L_x_19) ;  /* 0xfffffffc00f08947 */ /* 0x000fea000383ffff */
[----:B------:R-:W-:-:S13]  /*1ac0*/  LOP3.LUT P0, RZ, R20, 0xff, RZ, 0xc0, !PT ;  /* 0x000000ff14ff7812 */ /* 0x000fda000780c0ff */
[----:B------:R-:W-:Y:S05]  /*1ad0*/  @!P0 EXIT ;  /* 0x000000000000894d */ /* 0x000fea0003800000 */
[----:B------:R-:W0:Y:S01]  /*1ae0*/  S2UR UR6, SR_CgaCtaId ;  /* 0x00000000000679c3 */ /* 0x000e220000008800 */
[CC--:B------:R-:W-:Y:S01]  /*1af0*/  LEA.HI R11, R19.reuse, R10.reuse, RZ, 0x2 ;  /* 0x0000000a130b7211 */ /* 0x0c0fe200078f10ff */
[----:B------:R-:W-:Y:S01]  /*1b00*/  UIADD3 UR7, UR15, -0x1, URZ ;  /* 0xffffffff0f077890 */ /* 0x000fe2000fffe03f */
[----:B------:R-:W-:Y:S01]  /*1b10*/  LEA.HI R19, R19, R10, RZ, 0x5 ;  /* 0x0000000a13137211 */ /* 0x000fe200078f28ff */
[----:B------:R-:W-:Y:S01]  /*1b20*/  UMOV UR12, 0x400 ;  /* 0x00000400000c7882 */ /* 0x000fe20000000000 */
[--C-:B------:R-:W-:Y:S01]  /*1b30*/  SHF.R.S32.HI R16, RZ, 0x2, R11.reuse ;  /* 0x00000002ff107819 */ /* 0x100fe2000001140b */
[----:B------:R-:W-:Y:S01]  /*1b40*/  UISETP.LT.AND UP0, UPT, UR13, 0x1, UPT ;  /* 0x000000010d00788c */ /* 0x000fe2000bf01270 */
[----:B------:R-:W-:Y:S01]  /*1b50*/  SHF.R.S32.HI R17, RZ, 0x1f, R11 ;  /* 0x0000001fff117819 */ /* 0x000fe2000001140b */
[----:B------:R-:W-:Y:S01]  /*1b60*/  USHF.L.U32 UR22, UR13, 0x1, URZ ;  /* 0x000000010d167899 */ /* 0x000fe2000800063f */
[----:B------:R-:W-:Y:S01]  /*1b70*/  SHF.R.S32.HI R19, RZ, 0x5, R19 ;  /* 0x00000005ff137819 */ /* 0x000fe20000011413 */
[----:B------:R-:W-:Y:S01]  /*1b80*/  USEL UR14, UR13, 0x1, UP0 ;  /* 0x000000010d0e7887 */ /* 0x000fe20008000000 */
[----:B------:R-:W-:Y:S01]  /*1b90*/  LEA.HI R17, R17, R16, RZ, 0x3 ;  /* 0x0000001011117211 */ /* 0x000fe200078f18ff */
[----:B------:R-:W-:Y:S01]  /*1ba0*/  UISETP.NE.AND UP0, UPT, UR7, URZ, UPT ;  /* 0x0000003f0700728c */ /* 0x000fe2000bf05270 */
[----:B------:R-:W-:Y:S01]  /*1bb0*/  LOP3.LUT R11, R11, 0xfffffffc, RZ, 0xc0, !PT ;  /* 0xfffffffc0b0b7812 */ /* 0x000fe200078ec0ff */
[----:B------:R-:W-:Y:S01]  /*1bc0*/  UIADD3 UR14, -UR14, UR13, URZ ;  /* 0x0000000d0e0e7290 */ /* 0x000fe2000fffe13f */
[----:B------:R-:W-:Y:S01]  /*1bd0*/  LOP3.LUT R17, R17, 0xfffffff8, RZ, 0xc0, !PT ;  /* 0xfffffff811117812 */ /* 0x000fe200078ec0ff */
[----:B------:R-:W-:Y:S01]  /*1be0*/  USEL UR9, URZ, 0x1, UP0 ;  /* 0x000000013f097887 */ /* 0x000fe20008000000 */
[----:B------:R-:W-:Y:S01]  /*1bf0*/  LOP3.LUT R86, R7, 0x1, RZ, 0xfc, !PT ;  /* 0x0000000107567812 */ /* 0x000fe200078efcff */
[----:B------:R-:W-:-:S02]  /*1c00*/  IMAD.IADD R20, R10, 0x1, -R11 ;  /* 0x000000010a147824 */ /* 0x000fc400078e0a0b */
[----:B------:R-:W-:Y:S02]  /*1c10*/  IMAD.IADD R16, R16, 0x1, -R17 ;  /* 0x0000000110107824 */ /* 0x000fe400078e0a11 */
[----:B------:R-:W-:Y:S01]  /*1c20*/  IMAD.U32 R87, RZ, RZ, UR9 ;  /* 0x00000009ff577e24 */ /* 0x000fe2000f8e00ff */
[----:B0-----:R-:W-:Y:S02]  /*1c30*/  ULEA UR12, UR6, UR12, 0x18 ;  /* 0x0000000c060c7291 */ /* 0x001fe4000f8ec03f */
[--C-:B------:R-:W-:Y:S01]  /*1c40*/  SHF.R.S32.HI R17, RZ, 0x1f, R16.reuse ;  /* 0x0000001fff117819 */ /* 0x100fe20000011410 */
[----:B------:R-:W-:Y:S01]  /*1c50*/  USHF.L.U32 UR6, UR7, 0x3, URZ ;  /* 0x0000000307067899 */ /* 0x000fe2000800063f */
[C-C-:B------:R-:W-:Y:S01]  /*1c60*/  IMAD R21, R19.reuse, -0x10, -R16.reuse ;  /* 0xfffffff013157824 */ /* 0x140fe200078e0a10 */
[----:B------:R-:W-:Y:S02]  /*1c70*/  UIADD3 UR7, UR12, 0x480, URZ ;  /* 0x000004800c077890 */ /* 0x000fe4000fffe03f */
[----:B------:R-:W-:Y:S01]  /*1c80*/  ULOP3.LUT UR6, UR6, 0x8, URZ, 0xc0, !UPT ;  /* 0x0000000806067892 */ /* 0x000fe2000f8ec03f */
[----:B------:R-:W-:Y:S01]  /*1c90*/  IMAD.WIDE R10, R19, 0x10, R16 ;  /* 0x00000010130a7825 */ /* 0x000fe200078e0210 */
[----:B------:R-:W-:-:S02]  /*1ca0*/  UIADD3 UR8, UR12, 0x1c480, URZ ;  /* 0x0001c4800c087890 */ /* 0x000fc4000fffe03f */
[----:B------:R-:W-:Y:S02]  /*1cb0*/  USHF.R.U32.HI UR7, URZ, 0x4, UR7 ;  /* 0x000000043f077899 */ /* 0x000fe40008011607 */
[----:B------:R-:W-:Y:S02]  /*1cc0*/  USHF.R.U32.HI UR8, URZ, 0x4, UR8 ;  /* 0x000000043f087899 */ /* 0x000fe40008011608 */
[----:B------:R-:W-:Y:S02]  /*1cd0*/  ULOP3.LUT UR24, UR6, 0x8, URZ, 0x3c, !UPT ;  /* 0x0000000806187892 */ /* 0x000fe4000f8e3c3f */
[----:B------:R-:W-:Y:S02]  /*1ce0*/  ULOP3.LUT UR16, UR6, 0x18, URZ, 0x3c, !UPT ;  /* 0x0000001806107892 */ /* 0x000fe4000f8e3c3f */
[----:B------:R-:W-:Y:S01]  /*1cf0*/  UIADD3 UR23, UR12, 0x390, URZ ;  /* 0x000003900c177890 */ /* 0x000fe2000fffe03f */
[----:B------:R-:W-:Y:S01]  /*1d00*/  ULDC UR6, c[0x0][0x284] ;  /* 0x0000a10000067ab9 */ /* 0x000fe20000000800 */
[----:B------:R-:W-:Y:S01]  /*1d10*/  ULOP3.LUT UR7, UR7, 0x3fff, URZ, 0xc0, !UPT ;  /* 0x00003fff07077892 */ /* 0x000fe2000f8ec03f */
[----:B------:R-:W-:Y:S01]  /*1d20*/  VIADD R21, R21, UR6 ;  /* 0x0000000615157c36 */ /* 0x000fe20008000000 */
[----:B------:R-:W-:-:S02]  /*1d30*/  ULOP3.LUT UR8, UR8, 0x3fff, URZ, 0xc0, !UPT ;  /* 0x00003fff08087892 */ /* 0x000fc4000f8ec03f */
[----:B------:R-:W-:Y:S02]  /*1d40*/  ULEA UR15, UR15, UR23, 0x3 ;  /* 0x000000170f0f7291 */ /* 0x000fe4000f8e183f */
[----:B------:R-:W-:Y:S02]  /*1d50*/  ULOP3.LUT UR17, UR7, 0x10000, URZ, 0xfc, !UPT ;  /* 0x0001000007117892 */ /* 0x000fe4000f8efc3f */
[----:B------:R-:W-:-:S12]  /*1d60*/  ULOP3.LUT UR18, UR8, 0x10000, URZ, 0xfc, !UPT ;  /* 0x0001000008127892 */ /* 0x000fd8000f8efc3f */
.L_x_110:
[----:B------:R-:W-:Y:S01]  /*1d70*/  SHF.L.U32 R16, R87, 0x1f, RZ ;  /* 0x0000001f57107819 */ /* 0x000fe200000006ff */
[----:B------:R-:W0:Y:S01]  /*1d80*/  LDC R17, c[0x0][0x28c] ;  /* 0x0000a300ff117b82 */ /* 0x000e220000000800 */
[----:B------:R-:W-:Y:S01]  /*1d90*/  UMOV UR6, URZ ;  /* 0x0000003f00067c82 */ /* 0x000fe20008000000 */
[----:B------:R-:W-:Y:S01]  /*1da0*/  UMOV UR19, UR5 ;  /* 0x0000000500137c82 */ /* 0x000fe20008000000 */
[----:B-1----:R-:W1:Y:S01]  /*1db0*/  SYNCS.PHASECHK.TRANS64.TRYWAIT P0, [UR15+-0x8], R16 ;  /* 0xfffff810ff0075a7 */ /* 0x002e62000800014f */
[----:B0-----:R-:W-:Y:S01]  /*1dc0*/  ISETP.GE.AND P1, PT, R17, 0x1, PT ;  /* 0x000000011100780c */ /* 0x001fe20003f26270 */
[----:B-1234-:R-:W-:-:S12]  /*1dd0*/  @!P0 BRA `(.L_x_20) ;  /* 0x0000006c00848947 */ /* 0x01efd80003800000 */
.L_x_184:
[----:B------:R-:W-:Y:S01]  /*1de0*/  UMOV UR7, URZ ;  /* 0x0000003f00077c82 */ /* 0x000fe20008000000 */
[----:B------:R-:W-:Y:S01]  /*1df0*/  UMOV UR8, URZ ;  /* 0x0000003f00087c82 */ /* 0x000fe20008000000 */
[----:B------:R-:W-:Y:S02]  /*1e00*/  CS2R R22, SRZ ;  /* 0x0000000000167805 */ /* 0x000fe4000001ff00 */
[----:B------:R-:W-:Y:S02]  /*1e10*/  CS2R R56, SRZ ;  /* 0x0000000000387805 */ /* 0x000fe4000001ff00 */
[----:B------:R-:W-:Y:S02]  /*1e20*/  CS2R R58, SRZ ;  /* 0x00000000003a7805 */ /* 0x000fe4000001ff00 */
[----:B------:R-:W-:Y:S02]  /*1e30*/  CS2R R60, SRZ ;  /* 0x00000000003c7805 */ /* 0x000fe4000001ff00 */
[----:B------:R-:W-:-:S02]  /*1e40*/  CS2R R62, SRZ ;  /* 0x00000000003e7805 */ /* 0x000fc4000001ff00 */
[----:B------:R-:W-:Y:S02]  /*1e50*/  CS2R R64, SRZ ;  /* 0x0000000000407805 */ /* 0x000fe4000001ff00 */
        /* <DEDUP_REMOVED lines=9> */
[----:B------:R-:W-:Y:S01]  /*1ef0*/  CS2R R84, SRZ ;  /* 0x0000000000547805 */ /* 0x000fe2000001ff00 */
[----:B------:R-:W-:Y:S01]  /*1f00*/  IMAD.U32 R88, RZ, RZ, UR4 ;  /* 0x00000004ff587e24 */ /* 0x000fe2000f8e00ff */
        /* <DEDUP_REMOVED lines=15> */
[----:B------:R-:W-:Y:S01]  /*2000*/  CS2R R54, SRZ ;  /* 0x0000000000367805 */ /* 0x000fe2000001ff00 */
[----:B------:R-:W-:Y:S06]  /*2010*/  @!P1 BRA `(.L_x_21) ;  /* 0x0000000400449947 */ /* 0x000fec0003800000 */
[----:B------:R-:W-:-:S13]  /*2020*/  ISETP.NE.AND P1, PT, R86, 0x3, PT ;  /* 0x000000035600780c */ /* 0x000fda0003f25270 */
[----:B------:R-:W-:Y:S05]  /*2030*/  @!P1 BRA `(.L_x_22) ;  /* 0x0000000000049947 */ /* 0x000fea0003800000 */
[----:B------:R-:W-:Y:S01]  /*2040*/  BPT.TRAP 0x1 ;  /* 0x000000040000795c */ /* 0x000fe20000300000 */
.L_x_22:
[----:B------:R-:W-:Y:S01]  /*2050*/  ULEA UR6, UR5, UR12, 0x3 ;  /* 0x0000000c05067291 */ /* 0x000fe2000f8e183f */
[----:B0-----:R-:W-:-:S05]  /*2060*/  IMAD.U32 R16, RZ, RZ, UR4 ;  /* 0x00000004ff107e24 */ /* 0x001fca000f8e00ff */
[----:B------:R-:W-:-:S04]  /*2070*/  SHF.L.U32 R16, R16, 0x1f, RZ ;  /* 0x0000001f10107819 */ /* 0x000fc800000006ff */
[----:B------:R0:W1:Y:S01]  /*2080*/  SYNCS.PHASECHK.TRANS64.TRYWAIT P0, [UR6], R16 ;  /* 0x00000010ff0075a7 */ /* 0x0000620008000146 */
[----:B------:R-:W-:Y:S05]  /*2090*/  @!P1 BRA `(.L_x_23) ;  /* 0x0000000000049947 */ /* 0x000fea0003800000 */
[----:B------:R-:W-:Y:S01]  /*20a0*/  BPT.TRAP 0x1 ;  /* 0x000000040000795c */ /* 0x000fe20000300000 */
.L_x_23:
[----:B-1----:R-:W-:Y:S05]  /*20b0*/  @P0 BRA `(.L_x_24) ;  /* 0x0000000000080947 */ /* 0x002fea0003800000 */
[----:B------:R-:W1:Y:S02]  /*20c0*/  SYNCS.PHASECHK.TRANS64.TRYWAIT P0, [UR6], R16 ;  /* 0x00000010ff0075a7 */ /* 0x000e640008000146 */
[----:B-1----:R-:W-:Y:S05]  /*20d0*/  @!P0 BRA `(.L_x_25) ;  /* 0x0000006800dc8947 */ /* 0x002fea0003800000 */
.L_x_24:
[----:B------:R-:W-:Y:S01]  /*20e0*/  ULDC UR7, c[0x0][0x50c] ;  /* 0x0001430000077ab9 */ /* 0x000fe20000000800 */
[----:B------:R-:W-:Y:S01]  /*20f0*/  ULEA UR8, UR5, UR17, 0x7 ;  /* 0x0000001105087291 */ /* 0x000fe2000f8e383f */
[----:B------:R-:W-:Y:S01]  /*2100*/  WARPGROUP.ARRIVE ;  /* 0x00000000000079c5 */ /* 0x000fe20000000000 */
[----:B------:R-:W-:Y:S01]  /*2110*/  UISETP.NE.AND UP0, UPT, UR7, 0x1, UPT ;  /* 0x000000010700788c */ /* 0x000fe2000bf05270 */
[----:B------:R-:W-:Y:S01]  /*2120*/  CS2R R22, SRZ ;  /* 0x0000000000167805 */ /* 0x000fe2000001ff00 */
[----:B------:R-:W-:Y:S01]  /*2130*/  ULEA UR10, UR5, UR18, 0x7 ;  /* 0x00000012050a7291 */ /* 0x000fe2000f8e383f */
[----:B------:R-:W-:Y:S01]  /*2140*/  CS2R R56, SRZ ;  /* 0x0000000000387805 */ /* 0x000fe2000001ff00 */
[----:B------:R-:W-:Y:S01]  /*2150*/  USEL UR7, URZ, 0x1, UP0 ;  /* 0x000000013f077887 */ /* 0x000fe20008000000 */
[----:B------:R-:W-:Y:S01]  /*2160*/  CS2R R58, SRZ ;  /* 0x00000000003a7805 */ /* 0x000fe2000001ff00 */
[----:B------:R-:W-:Y:S01]  /*2170*/  UMOV UR9, 0xc0000010 ;  /* 0xc000001000097882 */ /* 0x000fe20000000000 */
[----:B------:R-:W-:Y:S01]  /*2180*/  UMOV UR11, 0xc0000010 ;  /* 0xc0000010000b7882 */ /* 0x000fe20000000000 */
[----:B------:R-:W-:Y:S01]  /*2190*/  UMOV UR6, 0x1 ;  /* 0x0000000100067882 */ /* 0x000fe20000000000 */
[----:B------:R-:W-:-:S02]  /*21a0*/  CS2R R60, SRZ ;  /* 0x00000000003c7805 */ /* 0x000fc4000001ff00 */
[----:B------:R-:W-:Y:S01]  /*21b0*/  ISETP.NE.AND P0, PT, RZ, UR7, PT ;  /* 0x00000007ff007c0c */ /* 0x000fe2000bf05270 */
[----:B------:R-:W-:Y:S01]  /*21c0*/  QGMMA.64x64x32.F32.E5M2.E5M2 R24, gdesc[UR8], RZ, !UPT, gsb0 ;  /* 0x00e00000081879f3 */ /* 0x000fe2000c0038ff */
        /* <DEDUP_REMOVED lines=11> */
[----:B------:R-:W-:Y:S01]  /*2280*/  CS2R R84, SRZ ;  /* 0x0000000000547805 */ /* 0x000fe2000001ff00 */
[----:B------:R-:W-:Y:S06]  /*2290*/  @!P0 BRA `(.L_x_26) ;  /* 0x0000000000888947 */ /* 0x000fec0003800000 */
[----:B------:R-:W-:Y:S02]  /*22a0*/  WARPGROUP.DEPBAR.LE gsb0, 0x0 ;  /* 0x00008000000079c5 */ /* 0x000fe40000010000 */
[----:B------:R-:W-:-:S01]  /*22b0*/  FADD R85, RZ, R24 ;  /* 0x00000018ff557221 */ /* 0x000fc20000000000 */
[----:B------:R-:W-:Y:S01]  /*22c0*/  FADD R84, RZ, R25 ;  /* 0x00000019ff547221 */ /* 0x000fe20000000000 */
        /* <DEDUP_REMOVED lines=30> */
[----:B------:R-:W-:-:S06]  /*24b0*/  UMOV UR6, URZ ;  /* 0x0000003f00067c82 */ /* 0x000fcc0008000000 */
.L_x_26:
[----:B------:R-:W-:-:S04]  /*24c0*/  UIADD3 UR19, UR5, 0x1, URZ ;  /* 0x0000000105137890 */ /* 0x000fc8000fffe03f */
[----:B------:R-:W-:-:S04]  /*24d0*/  UISETP.NE.AND UP0, UPT, UR19, 0x38, UPT ;  /* 0x000000381300788c */ /* 0x000fc8000bf05270 */
[----:B------:R-:W-:Y:S02]  /*24e0*/  USEL UR8, URZ, 0x1, UP0 ;  /* 0x000000013f087887 */ /* 0x000fe40008000000 */
[----:B------:R-:W-:Y:S02]  /*24f0*/  USEL UR19, UR19, URZ, UP0 ;  /* 0x0000003f13137287 */ /* 0x000fe40008000000 */
[----:B------:R-:W-:-:S06]  /*2500*/  ULOP3.LUT UR8, UR4, UR8, URZ, 0x3c, !UPT ;  /* 0x0000000804087292 */ /* 0x000fcc000f8e3c3f */
[----:B------:R-:W-:Y:S01]  /*2510*/  IMAD.U32 R88, RZ, RZ, UR8 ;  /* 0x00000008ff587e24 */ /* 0x000fe2000f8e00ff */
[----:B------:R-:W-:-:S06]  /*2520*/  UMOV UR8, 0x1 ;  /* 0x0000000100087882 */ /* 0x000fcc0000000000 */
.L_x_21:
[----:B------:R-:W-:-:S06]  /*2530*/  UISETP.GE.AND UP0, UPT, UR14, 0x1, UPT ;  /* 0x000000010e00788c */ /* 0x000fcc000bf06270 */
[----:B------:R-:W-:-:S13]  /*2540*/  PLOP3.LUT P0, PT, PT, PT, UP0, 0x80, 0x0 ;  /* 0x000000000000781c */ /* 0x000fda0003f0f008 */
[----:B------:R-:W-:Y:S05]  /*2550*/  @!P0 BRA `(.L_x_27) ;  /* 0x0000000400548947 */ /* 0x000fea0003800000 */
[----:B01----:R-:W-:Y:S01]  /*2560*/  IMAD.U32 R16, RZ, RZ, UR14 ;  /* 0x0000000eff107e24 */ /* 0x003fe2000f8e00ff */
[----:B------:R-:W-:Y:S01]  /*2570*/  ULDC UR25, c[0x0][0x50c] ;  /* 0x0001430000197ab9 */ /* 0x000fe20000000800 */
[----:B------:R-:W-:-:S07]  /*2580*/  IMAD.U32 R17, RZ, RZ, UR5 ;  /* 0x00000005ff117e24 */ /* 0x000fce000f8e00ff */
.L_x_35:
[----:B------:R-:W-:-:S13]  /*2590*/  ISETP.NE.AND P1, PT, R86, 0x3, PT ;  /* 0x000000035600780c */ /* 0x000fda0003f25270 */
[----:B------:R-:W-:Y:S05]  /*25a0*/  @!P1 BRA `(.L_x_28) ;  /* 0x0000000000049947 */ /* 0x000fea0003800000 */
[----:B------:R-:W-:Y:S01]  /*25b0*/  BPT.TRAP 0x1 ;  /* 0x000000040000795c */ /* 0x000fe20000300000 */
.L_x_28:
[----:B------:R-:W-:Y:S01]  /*25c0*/  ULEA UR9, UR19, UR12, 0x3 ;  /* 0x0000000c13097291 */ /* 0x000fe2000f8e183f */
[----:B------:R-:W-:-:S08]  /*25d0*/  SHF.L.U32 R18, R88, 0x1f, RZ ;  /* 0x0000001f58127819 */ /* 0x000fd000000006ff */
[----:B------:R0:W1:Y:S01]  /*25e0*/  SYNCS.PHASECHK.TRANS64.TRYWAIT P0, [UR9], R18 ;  /* 0x00000012ff0075a7 */ /* 0x0000620008000149 */
[----:B------:R-:W-:Y:S05]  /*25f0*/  @!P1 BRA `(.L_x_29) ;  /* 0x0000000000049947 */ /* 0x000fea0003800000 */
[----:B------:R-:W-:Y:S01]  /*2600*/  BPT.TRAP 0x1 ;  /* 0x000000040000795c */ /* 0x000fe20000300000 */
.L_x_29:
[----:B-1----:R-:W-:Y:S05]  /*2610*/  @P0 BRA `(.L_x_30) ;  /* 0x0000000000080947 */ /* 0x002fea0003800000 */
[----:B------:R-:W1:Y:S02]  /*2620*/  SYNCS.PHASECHK.TRANS64.TRYWAIT P0, [UR9], R18 ;  /* 0x00000012ff0075a7 */ /* 0x000e640008000149 */
[----:B-1----:R-:W-:Y:S05]  /*2630*/  @!P0 BRA `(.L_x_31) ;  /* 0x00000064009c8947 */ /* 0x002fea0003800000 */
.L_x_30:
[----:B------:R-:W-:Y:S01]  /*2640*/  UISETP.NE.AND UP0, UPT, UR7, URZ, UPT ;  /* 0x0000003f0700728c */ /* 0x000fe2000bf05270 */
[----:B------:R-:W-:Y:S01]  /*2650*/  WARPGROUP.ARRIVE ;  /* 0x00000000000079c5 */ /* 0x000fe20000000000 */
[----:B------:R-:W-:Y:S02]  /*2660*/  ULEA UR10, UR19, UR18, 0x7 ;  /* 0x00000012130a7291 */ /* 0x000fe4000f8e383f */
[----:B------:R-:W-:Y:S01]  /*2670*/  USEL UR8, UR8, URZ, !UP0 ;  /* 0x0000003f08087287 */ /* 0x000fe2000c000000 */
[----:B------:R-:W-:Y:S01]  /*2680*/  UMOV UR9, 0xc0000010 ;  /* 0xc000001000097882 */ /* 0x000fe20000000000 */
[----:B------:R-:W-:Y:S02]  /*2690*/  UMOV UR11, 0xc0000010 ;  /* 0xc0000010000b7882 */ /* 0x000fe40000000000 */
[----:B------:R-:W-:Y:S02]  /*26a0*/  UISETP.NE.U32.AND UP0, UPT, UR8, URZ, UPT ;  /* 0x0000003f0800728c */ /* 0x000fe4000bf05070 */
[----:B------:R-:W-:-:S02]  /*26b0*/  ULEA UR8, UR19, UR17, 0x7 ;  /* 0x0000001113087291 */ /* 0x000fc4000f8e383f */
[----:B------:R-:W-:-:S07]  /*26c0*/  UIADD3 UR6, UR6, 0x1, URZ ;  /* 0x0000000106067890 */ /* 0x000fce000fffe03f */
[----:B------:R-:W-:Y:S01]  /*26d0*/  QGMMA.64x64x32.F32.E5M2.E5M2 R24, gdesc[UR8], R24, UP0, gsb0 ;  /* 0x00e00000081879f3 */ /* 0x000fe2000b803818 */
[----:B------:R-:W-:-:S04]  /*26e0*/  UISETP.NE.AND UP0, UPT, UR6, UR25, UPT ;  /* 0x000000190600728c */ /* 0x000fc8000bf05270 */
[----:B------:R-:W-:-:S06]  /*26f0*/  USEL UR7, URZ, 0x1, UP0 ;  /* 0x000000013f077887 */ /* 0x000fcc0008000000 */
[----:B------:R-:W-:Y:S01]  /*2700*/  ISETP.NE.AND P0, PT, RZ, UR7, PT ;  /* 0x00000007ff007c0c */ /* 0x000fe2000bf05270 */
[----:B------:R-:W-:-:S12]  /*2710*/  WARPGROUP.DEPBAR.LE gsb0, 0x1 ;  /* 0x00008000000079c5 */ /* 0x000fd80000010100 */
[----:B------:R-:W-:Y:S05]  /*2720*/  @!P0 BRA `(.L_x_32) ;  /* 0x0000000000888947 */ /* 0x000fea0003800000 */
[----:B------:R-:W-:Y:S02]  /*2730*/  WARPGROUP.DEPBAR.LE gsb0, 0x0 ;  /* 0x00008000000079c5 */ /* 0x000fe40000010000 */
[----:B------:R-:W-:-:S01]  /*2740*/  FADD R85, R24, R85 ;  /* 0x0000005518557221 */ /* 0x000fc20000000000 */
[----:B------:R-:W-:Y:S01]  /*2750*/  FADD R84, R25, R84 ;  /* 0x0000005419547221 */ /* 0x000fe20000000000 */
        /* <DEDUP_REMOVED lines=30> */
[----:B------:R-:W-:-:S06]  /*2940*/  UMOV UR6, URZ ;  /* 0x0000003f00067c82 */ /* 0x000fcc0008000000 */
.L_x_32:
[----:B------:R-:W-:Y:S05]  /*2950*/  @!P1 BRA `(.L_x_33) ;  /* 0x0000000000049947 */ /* 0x000fea0003800000 */
[----:B------:R-:W-:Y:S01]  /*2960*/  BPT.TRAP 0x1 ;  /* 0x000000040000795c */ /* 0x000fe20000300000 */
.L_x_33:
[----:B------:R-:W-:-:S13]  /*2970*/  ISETP.NE.AND P0, PT, R13, RZ, PT ;  /* 0x000000ff0d00720c */ /* 0x000fda0003f05270 */
[----:B01----:R-:W-:-:S05]  /*2980*/  @P0 LEA R18, R17, UR12, 0x3 ;  /* 0x0000000c11120c11 */ /* 0x003fca000f8e18ff */
[----:B------:R-:W-:-:S05]  /*2990*/  @P0 VIADD R19, R18, 0x1c0 ;  /* 0x000001c012130836 */ /* 0x000fca0000000000 */
[----:B------:R-:W-:-:S04]  /*29a0*/  @P0 PRMT R19, R12, 0x654, R19 ;  /* 0x000006540c130816 */ /* 0x000fc80000000013 */
[----:B------:R0:W-:Y:S01]  /*29b0*/  @P0 SYNCS.ARRIVE.TRANS64.RED.A1T0 RZ, [R19+URZ], RZ ;  /* 0x000000ff13ff09a7 */ /* 0x0001e2000810043f */
[----:B------:R-:W-:-:S13]  /*29c0*/  ISETP.GT.U32.AND P0, PT, R7, 0x1, PT ;  /* 0x000000010700780c */ /* 0x000fda0003f04070 */
[----:B0-----:R-:W-:Y:S05]  /*29d0*/  @P0 BRA `(.L_x_34) ;  /* 0x0000000000040947 */ /* 0x001fea0003800000 */
[----:B------:R-:W-:Y:S01]  /*29e0*/  BPT.TRAP 0x1 ;  /* 0x000000040000795c */ /* 0x000fe20000300000 */
.L_x_34:
[----:B------:R-:W-:Y:S01]  /*29f0*/  UIADD3 UR19, UR19, 0x1, URZ ;  /* 0x0000000113137890 */ /* 0x000fe2000fffe03f */
[C---:B------:R-:W-:Y:S01]  /*2a00*/  ISETP.GT.AND P1, PT, R16.reuse, 0x1, PT ;  /* 0x000000011000780c */ /* 0x040fe20003f24270 */
[----:B------:R-:W-:Y:S02]  /*2a10*/  VIADD R17, R17, 0x1 ;  /* 0x0000000111117836 */ /* 0x000fe40000000000 */
[----:B------:R-:W-:Y:S01]  /*2a20*/  UISETP.NE.AND UP0, UPT, UR19, 0x38, UPT ;  /* 0x000000381300788c */ /* 0x000fe2000bf05270 */
[----:B------:R-:W-:Y:S02]  /*2a30*/  VIADD R16, R16, 0xffffffff ;  /* 0xffffffff10107836 */ /* 0x000fe40000000000 */
[C---:B------:R-:W-:Y:S01]  /*2a40*/  ISETP.NE.AND P0, PT, R17.reuse, 0x38, PT ;  /* 0x000000381100780c */ /* 0x040fe20003f05270 */
[----:B------:R-:W-:Y:S02]  /*2a50*/  USEL UR8, URZ, 0x1, UP0 ;  /* 0x000000013f087887 */ /* 0x000fe40008000000 */
[----:B------:R-:W-:Y:S01]  /*2a60*/  USEL UR19, UR19, URZ, UP0 ;  /* 0x0000003f13137287 */ /* 0x000fe20008000000 */
[----:B------:R-:W-:-:S03]  /*2a70*/  SEL R17, R17, RZ, P0 ;  /* 0x000000ff11117207 */ /* 0x000fc60000000000 */
[----:B------:R-:W-:Y:S01]  /*2a80*/  LOP3.LUT R88, R88, UR8, RZ, 0x3c, !PT ;  /* 0x0000000858587c12 */ /* 0x000fe2000f8e3cff */
[----:B------:R-:W-:Y:S01]  /*2a90*/  UMOV UR8, 0x1 ;  /* 0x0000000100087882 */ /* 0x000fe20000000000 */
[----:B------:R-:W-:Y:S06]  /*2aa0*/  @P1 BRA `(.L_x_35) ;  /* 0xfffffff800b81947 */ /* 0x000fec000383ffff */
.L_x_27:
[----:B------:R-:W-:Y:S01]  /*2ab0*/  UISETP.NE.AND UP0, UPT, UR6, URZ, UPT ;  /* 0x0000003f0600728c */ /* 0x000fe2000bf05270 */
[----:B01----:R-:W0:Y:S01]  /*2ac0*/  LDC R16, c[0x0][0x28c] ;  /* 0x0000a300ff107b82 */ /* 0x003e220000000800 */
[----:B------:R-:W-:Y:S02]  /*2ad0*/  IMAD.U32 R17, RZ, RZ, UR24 ;  /* 0x00000018ff117e24 */ /* 0x000fe4000f8e00ff */
[----:B------:R-:W-:-:S06]  /*2ae0*/  USEL UR6, URZ, 0x1, !UP0 ;  /* 0x000000013f067887 */ /* 0x000fcc000c000000 */
[----:B------:R-:W-:-:S13]  /*2af0*/  ISETP.NE.AND P0, PT, RZ, UR6, PT ;  /* 0x00000006ff007c0c */ /* 0x000fda000bf05270 */
[----:B------:R-:W-:Y:S05]  /*2b00*/  @!P0 BRA `(.L_x_36) ;  /* 0x0000000000848947 */ /* 0x000fea0003800000 */
[----:B------:R-:W-:Y:S02]  /*2b10*/  WARPGROUP.DEPBAR.LE gsb0, 0x0 ;  /* 0x00008000000079c5 */ /* 0x000fe40000010000 */
[----:B------:R-:W-:Y:S01]  /*2b20*/  FADD R85, R24, R85 ;  /* 0x0000005518557221 */ /* 0x000fe20000000000 */
        /* <DEDUP_REMOVED lines=30> */
[----:B------:R-:W-:-:S07]  /*2d10*/  FADD R22, R22, R55 ;  /* 0x0000003716167221 */ /* 0x000fce0000000000 */
.L_x_36:
[----:B0-----:R-:W-:Y:S01]  /*2d20*/  ISETP.GE.AND P0, PT, R16, 0x1, PT ;  /* 0x000000011000780c */ /* 0x001fe20003f06270 */
[----:B------:R0:W-:Y:S01]  /*2d30*/  SYNCS.ARRIVE.TRANS64.A1T0 RZ, [R17+UR23], RZ ;  /* 0x000000ff11ff79a7 */ /* 0x0001e20008100017 */
[----:B------:R-:W-:-:S11]  /*2d40*/  WARPGROUP.DEPBAR.LE gsb0, 0x0 ;  /* 0x00008000000079c5 */ /* 0x000fd60000010000 */
[----:B------:R-:W-:Y:S05]  /*2d50*/  @!P0 BRA `(.L_x_37) ;  /* 0x0000000000488947 */ /* 0x000fea0003800000 */
[----:B------:R-:W-:-:S13]  /*2d60*/  ISETP.NE.AND P0, PT, R86, 0x3, PT ;  /* 0x000000035600780c */ /* 0x000fda0003f05270 */
[----:B------:R-:W-:Y:S05]  /*2d70*/  @!P0 BRA `(.L_x_38) ;  /* 0x0000000000048947 */ /* 0x000fea0003800000 */
[----:B------:R-:W-:Y:S01]  /*2d80*/  BPT.TRAP 0x1 ;  /* 0x000000040000795c */ /* 0x000fe20000300000 */
.L_x_38:
[----:B------:R-:W-:-:S13]  /*2d90*/  ISETP.NE.AND P0, PT, R13, RZ, PT ;  /* 0x000000ff0d00720c */ /* 0x000fda0003f05270 */
[----:B------:R-:W-:-:S05]  /*2da0*/  VOTEU.ANY UP0, P0 ;  /* 0x00000000003f7886 */ /* 0x000fca0000000100 */
[----:B------:R-:W-:-:S06]  /*2db0*/  @UP0 UIADD3 UR6, UR14, UR5, URZ ;  /* 0x000000050e060290 */ /* 0x000fcc000fffe03f */
[----:B------:R-:W-:Y:S02]  /*2dc0*/  IMAD.U32 R16, RZ, RZ, UR6 ;  /* 0x00000006ff107e24 */ /* 0x000fe4000f8e00ff */
[----:B------:R-:W-:-:S03]  /*2dd0*/  IMAD.U32 R19, RZ, RZ, UR6 ;  /* 0x00000006ff137e24 */ /* 0x000fc6000f8e00ff */
[----:B------:R-:W-:-:S05]  /*2de0*/  @P0 SHF.R.U32.HI R16, RZ, 0x3, R16 ;  /* 0x00000003ff100819 */ /* 0x000fca0000011610 */
[----:B0-----:R-:W-:-:S04]  /*2df0*/  @P0 IMAD.WIDE.U32 R16, R16, 0x24924925, RZ ;  /* 0x2492492510100825 */ /* 0x001fc800078e00ff */
[----:B------:R-:W-:-:S05]  /*2e00*/  @P0 IMAD R16, R17, -0x38, R19 ;  /* 0xffffffc811100824 */ /* 0x000fca00078e0213 */
[----:B------:R-:W-:-:S05]  /*2e10*/  @P0 LEA R16, R16, UR12, 0x3 ;  /* 0x0000000c10100c11 */ /* 0x000fca000f8e18ff */
[----:B------:R-:W-:-:S05]  /*2e20*/  @P0 VIADD R17, R16, 0x1c0 ;  /* 0x000001c010110836 */ /* 0x000fca0000000000 */
[----:B------:R-:W-:-:S04]  /*2e30*/  @P0 PRMT R17, R12, 0x654, R17 ;  /* 0x000006540c110816 */ /* 0x000fc80000000011 */
[----:B------:R1:W-:Y:S01]  /*2e40*/  @P0 SYNCS.ARRIVE.TRANS64.RED.A1T0 RZ, [R17+URZ], RZ ;  /* 0x000000ff11ff09a7 */ /* 0x0003e2000810043f */
[----:B------:R-:W-:-:S13]  /*2e50*/  ISETP.GT.U32.AND P0, PT, R7, 0x1, PT ;  /* 0x000000010700780c */ /* 0x000fda0003f04070 */
[----:B-1----:R-:W-:Y:S05]  /*2e60*/  @P0 BRA `(.L_x_37) ;  /* 0x0000000000040947 */ /* 0x002fea0003800000 */
[----:B------:R-:W-:Y:S01]  /*2e70*/  BPT.TRAP 0x1 ;  /* 0x000000040000795c */ /* 0x000fe20000300000 */
.L_x_37:
[----:B------:R-:W-:Y:S01]  /*2e80*/  SHF.L.U32 R16, R87, 0x1f, RZ ;  /* 0x0000001f57107819 */ /* 0x000fe200000006ff */
[----:B------:R-:W-:Y:S01]  /*2e90*/  UIADD3 UR5, UR22, UR5, URZ ;  /* 0x0000000516057290 */ /* 0x000fe2000fffe03f */
[----:B------:R-:W1:Y:S01]  /*2ea0*/  LDC R31, c[0x0][0x288] ;  /* 0x0000a200ff1f7b82 */ /* 0x000e620000000800 */
[----:B------:R-:W-:Y:S01]  /*2eb0*/  UISETP.GE.U32.AND UP1, UPT, UR22, 0x38, UPT ;  /* 0x000000381600788c */ /* 0x000fe2000bf26070 */
[----:B------:R-:W-:Y:S01]  /*2ec0*/  IMAD.SHL.U32 R24, R20, 0x2, RZ ;  /* 0x0000000214187824 */ /* 0x000fe200078e00ff */
[----:B------:R-:W-:Y:S02]  /*2ed0*/  UISETP.GT.U32.AND UP0, UPT, UR5, 0x37, UPT ;  /* 0x000000370500788c */ /* 0x000fe4000bf04070 */
[----:B------:R-:W-:Y:S02]  /*2ee0*/  USHF.R.U32.HI UR6, URZ, 0x3, UR5 ;  /* 0x000000033f067899 */ /* 0x000fe40008011605 */
[----:B------:R-:W-:Y:S01]  /*2ef0*/  UISETP.LT.U32.AND UP0, UPT, UR22, 0x38, UP0 ;  /* 0x000000381600788c */ /* 0x000fe20008701070 */
[----:B------:R-:W4:Y:S01]  /*2f00*/  SYNCS.PHASECHK.TRANS64.TRYWAIT P0, [UR15+0x8], R16 ;  /* 0x00000810ff0075a7 */ /* 0x000f22000800014f */
[----:B------:R-:W-:Y:S01]  /*2f10*/  UIMAD.WIDE.U32 UR6, UR6, 0x24924925, URZ ;  /* 0x24924925060678a5 */ /* 0x000fe2000f8e003f */
[----:B------:R-:W-:Y:S01]  /*2f20*/  SHF.R.S32.HI R25, RZ, 0x1f, R24 ;  /* 0x0000001fff197819 */ /* 0x000fe20000011418 */
[----:B------:R-:W-:-:S02]  /*2f30*/  USEL UR8, URZ, 0x1, !UP0 ;  /* 0x000000013f087887 */ /* 0x000fc4000c000000 */
[----:B------:R-:W-:Y:S02]  /*2f40*/  UIMAD UR5, UR7, -0x38, UR5 ;  /* 0xffffffc8070578a4 */ /* 0x000fe4000f8e0205 */
[----:B------:R-:W-:-:S04]  /*2f50*/  ULOP3.LUT UR4, UR4, UR8, URZ, 0x3c, !UPT ;  /* 0x0000000804047292 */ /* 0x000fc8000f8e3c3f */
[----:B------:R-:W-:Y:S01]  /*2f60*/  @UP1 ULOP3.LUT UR4, UR4, 0x1, UR7, 0x78, !UPT ;  /* 0x0000000104041892 */ /* 0x000fe2000f8e7807 */
[----:B-1--4-:R-:W-:Y:S11]  /*2f70*/  @!P0 BRA `(.L_x_39) ;  /* 0x0000005c00648947 */ /* 0x012ff60003800000 */
.L_x_185:
[----:B------:R-:W-:Y:S01]  /*2f80*/  IMAD.SHL.U32 R33, R4, 0x40, RZ ;  /* 0x0000004004217824 */ /* 0x000fe200078e00ff */
[----:B------:R-:W-:Y:S01]  /*2f90*/  ULDC UR8, c[0x0][0x284] ;  /* 0x0000a10000087ab9 */ /* 0x000fe20000000800 */
[----:B------:R-:W-:Y:S01]  /*2fa0*/  IMAD.SHL.U32 R4, R6, 0x40, RZ ;  /* 0x0000004006047824 */ /* 0x000fe200078e00ff */
[----:B------:R-:W-:Y:S01]  /*2fb0*/  SHF.R.S32.HI R32, RZ, 0x1f, R5 ;  /* 0x0000001fff207819 */ /* 0x000fe20000011405 */
[----:B------:R-:W-:Y:S01]  /*2fc0*/  ULDC.64 UR6, c[0x0][0x5d0] ;  /* 0x0001740000067ab9 */ /* 0x000fe20000000a00 */
[----:B------:R-:W-:Y:S01]  /*2fd0*/  SHF.R.S32.HI R30, RZ, 0x1f, R33 ;  /* 0x0000001fff1e7819 */ /* 0x000fe20000011421 */
[----:B0-----:R-:W-:Y:S01]  /*2fe0*/  IMAD.WIDE.U32 R16, R5, UR6, R24 ;  /* 0x0000000605107c25 */ /* 0x001fe2000f8e0018 */
[----:B------:R-:W-:-:S03]  /*2ff0*/  ISETP.GE.AND P0, PT, R4, UR8, PT ;  /* 0x0000000804007c0c */ /* 0x000fc6000bf06270 */
[----:B------:R-:W-:Y:S01]  /*3000*/  IMAD R18, R32, UR6, RZ ;  /* 0x0000000620127c24 */ /* 0x000fe2000f8e02ff */
[C---:B------:R-:W-:Y:S02]  /*3010*/  ISETP.GE.OR P0, PT, R33.reuse, R31, P0 ;  /* 0x0000001f2100720c */ /* 0x040fe40000706670 */
[----:B------:R-:W-:Y:S01]  /*3020*/  IADD3 R16, P1, R33, R16, RZ ;  /* 0x0000001021107210 */ /* 0x000fe20007f3e0ff */
[----:B------:R-:W-:-:S05]  /*3030*/  IMAD R19, R5, UR7, R18 ;  /* 0x0000000705137c24 */ /* 0x000fca000f8e0212 */
[----:B------:R-:W-:-:S05]  /*3040*/  IADD3.X R17, R30, R17, R19, P1, !PT ;  /* 0x000000111e117210 */ /* 0x000fca0000ffe413 */
[----:B------:R-:W-:Y:S05]  /*3050*/  @P0 BRA `(.L_x_40) ;  /* 0x0000002400a80947 */ /* 0x000fea0003800000 */
[----:B------:R-:W0:Y:S01]  /*3060*/  LDC.64 R26, c[0x0][0x5c8] ;  /* 0x00017200ff1a7b82 */ /* 0x000e220000000a00 */
[----:B------:R-:W-:Y:S01]  /*3070*/  IMAD.WIDE R28, R6, 0x40, R10 ;  /* 0x00000040061c7825 */ /* 0x000fe200078e020a */
[----:B------:R-:W-:Y:S01]  /*3080*/  ULDC.64 UR6, c[0x0][0x5c0] ;  /* 0x0001700000067ab9 */ /* 0x000fe20000000a00 */
[----:B------:R-:W-:Y:S02]  /*3090*/  BSSY B0, `(.L_x_40) ;  /* 0x0000266000007945 */ /* 0x000fe40003800000 */
[-C--:B0-----:R-:W-:Y:S02]  /*30a0*/  IMAD R6, R29, R26.reuse, RZ ;  /* 0x0000001a1d067224 */ /* 0x081fe400078e02ff */
[----:B------:R-:W-:-:S04]  /*30b0*/  IMAD.WIDE.U32 R16, R28, R26, R16 ;  /* 0x0000001a1c107225 */ /* 0x000fc800078e0010 */
[----:B------:R-:W-:Y:S01]  /*30c0*/  IMAD R19, R28, R27, R6 ;  /* 0x0000001b1c137224 */ /* 0x000fe200078e0206 */
[----:B------:R-:W-:Y:S02]  /*30d0*/  LEA R18, P0, R26, R16, 0x3 ;  /* 0x000000101a127211 */ /* 0x000fe400078018ff */
[----:B------:R-:W-:Y:S01]  /*30e0*/  IADD3 R16, P1, R16, UR6, RZ ;  /* 0x0000000610107c10 */ /* 0x000fe2000ff3e0ff */
[----:B------:R-:W-:Y:S01]  /*30f0*/  IMAD.IADD R19, R17, 0x1, R19 ;  /* 0x0000000111137824 */ /* 0x000fe200078e0213 */
[----:B------:R-:W-:-:S04]  /*3100*/  IADD3 R18, P2, R18, UR6, RZ ;  /* 0x0000000612127c10 */ /* 0x000fc8000ff5e0ff */
[----:B------:R-:W-:Y:S01]  /*3110*/  LEA.HI.X R6, R26, R19, R27, 0x3, P0 ;  /* 0x000000131a067211 */ /* 0x000fe200000f1c1b */
[----:B------:R-:W-:Y:S01]  /*3120*/  IMAD R26, R20, -0x2, R31 ;  /* 0xfffffffe141a7824 */ /* 0x000fe200078e021f */
[----:B---3-5:R-:W-:Y:S02]  /*3130*/  FSETP.NEU.AND P0, PT, R15, RZ, PT ;  /* 0x000000ff0f00720b */ /* 0x028fe40003f0d000 */
[----:B------:R-:W-:Y:S01]  /*3140*/  IADD3.X R17, R19, UR7, RZ, P1, !PT ;  /* 0x0000000713117c10 */ /* 0x000fe20008ffe4ff */
[----:B------:R-:W-:Y:S01]  /*3150*/  IMAD.IADD R26, R26, 0x1, -R33 ;  /* 0x000000011a1a7824 */ /* 0x000fe200078e0a21 */
[----:B------:R-:W-:Y:S01]  /*3160*/  IADD3.X R19, R6, UR7, RZ, P2, !PT ;  /* 0x0000000706137c10 */ /* 0x000fe200097fe4ff */
[----:B------:R-:W-:-:S08]  /*3170*/  IMAD.IADD R6, R21, 0x1, -R4 ;  /* 0x0000000115067824 */ /* 0x000fd000078e0a04 */
[----:B------:R-:W-:Y:S05]  /*3180*/  @!P0 BRA `(.L_x_41) ;  /* 0x0000001c00188947 */ /* 0x000fea0003800000 */
[----:B------:R-:W-:Y:S01]  /*3190*/  ULDC.64 UR6, c[0x0][0x5b8] ;  /* 0x00016e0000067ab9 */ /* 0x000fe20000000a00 */
[----:B------:R-:W-:Y:S01]  /*31a0*/  ULDC.64 UR8, c[0x0][0x5a8] ;  /* 0x00016a0000087ab9 */ /* 0x000fe20000000a00 */
[----:B------:R-:W-:Y:S01]  /*31b0*/  IMAD.WIDE.U32 R24, R5, UR6, R24 ;  /* 0x0000000605187c25 */ /* 0x000fe2000f8e0018 */
[----:B------:R-:W-:Y:S03]  /*31c0*/  BSSY B1, `(.L_x_42) ;  /* 0x0000010000017945 */ /* 0x000fe60003800000 */
[----:B------:R-:W-:Y:S01]  /*31d0*/  IMAD R4, R32, UR6, RZ ;  /* 0x0000000620047c24 */ /* 0x000fe2000f8e02ff */
[----:B------:R-:W-:-:S03]  /*31e0*/  IADD3 R24, P0, R33, R24, RZ ;  /* 0x0000001821187210 */ /* 0x000fc60007f1e0ff */
[----:B------:R-:W-:Y:S01]  /*31f0*/  IMAD R5, R5, UR7, R4 ;  /* 0x0000000705057c24 */ /* 0x000fe2000f8e0204 */
[----:B------:R-:W-:Y:S02]  /*3200*/  ULDC.64 UR6, c[0x0][0x5b0] ;  /* 0x00016c0000067ab9 */ /* 0x000fe40000000a00 */
[----:B------:R-:W-:Y:S02]  /*3210*/  IMAD R27, R29, UR6, RZ ;  /* 0x000000061d1b7c24 */ /* 0x000fe4000f8e02ff */
[----:B------:R-:W-:Y:S02]  /*3220*/  IADD3.X R25, R30, R25, R5, P0, !PT ;  /* 0x000000191e197210 */ /* 0x000fe400007fe405 */
[----:B------:R-:W-:Y:S01]  /*3230*/  ISETP.GE.AND P0, PT, R26, 0x1, PT ;  /* 0x000000011a00780c */ /* 0x000fe20003f06270 */
[C---:B------:R-:W-:Y:S02]  /*3240*/  IMAD R27, R28.reuse, UR7, R27 ;  /* 0x000000071c1b7c24 */ /* 0x040fe4000f8e021b */
[----:B------:R-:W-:Y:S01]  /*3250*/  IMAD.WIDE.U32 R4, R28, UR6, R24 ;  /* 0x000000061c047c25 */ /* 0x000fe2000f8e0018 */
[----:B------:R-:W-:-:S02]  /*3260*/  ISETP.LT.OR P3, PT, R6, 0x1, !P0 ;  /* 0x000000010600780c */ /* 0x000fc40004761670 */
[----:B------:R-:W-:-:S04]  /*3270*/  IADD3 R4, P1, R4, UR8, RZ ;  /* 0x0000000804047c10 */ /* 0x000fc8000ff3e0ff */
[--C-:B------:R-:W-:Y:S02]  /*3280*/  IADD3.X R5, R5, UR9, R27.reuse, P1, !PT ;  /* 0x0000000905057c10 */ /* 0x100fe40008ffe41b */
[----:B------:R-:W-:-:S05]  /*3290*/  PRMT R27, RZ, 0x7610, R27 ;  /* 0x00007610ff1b7816 */ /* 0x000fca000000001b */
[----:B------:R-:W-:Y:S05]  /*32a0*/  @P3 BRA `(.L_x_43) ;  /* 0x0000000000043947 */ /* 0x000fea0003800000 */
[----:B------:R0:W5:Y:S02]  /*32b0*/  LDG.E.U8 R27, desc[UR20][R4.64] ;  /* 0x00000014041b7981 */ /* 0x000164000c1e1100 */
.L_x_43:
[----:B------:R-:W-:Y:S05]  /*32c0*/  BSYNC B1 ;  /* 0x0000000000017941 */ /* 0x000fea0003800000 */
.L_x_42:
[----:B-----5:R-:W-:Y:S01]  /*32d0*/  LOP3.LUT R27, R27, 0xff, RZ, 0xc0, !PT ;  /* 0x000000ff1b1b7812 */ /* 0x020fe200078ec0ff */
[----:B------:R-:W-:Y:S01]  /*32e0*/  BSSY B1, `(.L_x_44) ;  /* 0x000000c000017945 */ /* 0x000fe20003800000 */
[----:B------:R-:W-:Y:S02]  /*32f0*/  ISETP.GE.AND P1, PT, R26, 0x2, PT ;  /* 0x000000021a00780c */ /* 0x000fe40003f26270 */
[----:B------:R-:W-:Y:S02]  /*3300*/  F2FP.F16.E5M2.UNPACK_B R27, R27 ;  /* 0x0000001bff1b723e */ /* 0x000fe400020004ff */
[----:B------:R-:W-:-:S03]  /*3310*/  ISETP.LT.OR P2, PT, R6, 0x1, !P1 ;  /* 0x000000010600780c */ /* 0x000fc60004f41670 */
[----:B------:R-:W-:Y:S01]  /*3320*/  HADD2.F32 R30, -RZ, R27.H0_H0 ;  /* 0x2000001bff1e7230 */ /* 0x000fe20000004100 */
[----:B------:R-:W-:-:S04]  /*3330*/  PRMT R27, RZ, 0x7610, R27 ;  /* 0x00007610ff1b7816 */ /* 0x000fc8000000001b */
[----:B------:R-:W-:-:S04]  /*3340*/  FMUL R30, R30, R15 ;  /* 0x0000000f1e1e7220 */ /* 0x000fc80000400000 */
[----:B--2---:R-:W-:-:S05]  /*3350*/  FFMA R30, R85, R14, R30 ;  /* 0x0000000e551e7223 */ /* 0x004fca000000001e */
[----:B------:R-:W-:-:S05]  /*3360*/  F2FP.SATFINITE.E5M2.F32.PACK_AB_MERGE_C R31, RZ, R30, RZ ;  /* 0x0000001eff1f723e */ /* 0x000fca00048060ff */
[----:B------:R1:W-:Y:S01]  /*3370*/  @!P3 STG.E.U8 desc[UR20][R16.64], R31 ;  /* 0x0000001f1000b986 */ /* 0x0003e2000c101114 */
[----:B------:R-:W-:Y:S05]  /*3380*/  @P2 BRA `(.L_x_45) ;  /* 0x0000000000042947 */ /* 0x000fea0003800000 */
[----:B------:R2:W5:Y:S02]  /*3390*/  LDG.E.U8 R27, desc[UR20][R4.64+0x1] ;  /* 0x00000114041b7981 */ /* 0x000564000c1e1100 */
.L_x_45:
[----:B------:R-:W-:Y:S05]  /*33a0*/  BSYNC B1 ;  /* 0x0000000000017941 */ /* 0x000fea0003800000 */
.L_x_44:
[----:B-----5:R-:W-:Y:S01]  /*33b0*/  LOP3.LUT R27, R27, 0xff, RZ, 0xc0, !PT ;  /* 0x000000ff1b1b7812 */ /* 0x020fe200078ec0ff */
[----:B------:R-:W-:Y:S01]  /*33c0*/  BSSY B1, `(.L_x_46) ;  /* 0x0000012000017945 */ /* 0x000fe20003800000 */
[----:B-1----:R-:W-:Y:S02]  /*33d0*/  IADD3 R31, P3, R28, 0x8, RZ ;  /* 0x000000081c1f7810 */ /* 0x002fe40007f7e0ff */
[----:B------:R-:W-:Y:S02]  /*33e0*/  F2FP.F16.E5M2.UNPACK_B R27, R27 ;  /* 0x0000001bff1b723e */ /* 0x000fe400020004ff */
[----:B------:R-:W-:Y:S01]  /*33f0*/  ISETP.LT.OR P0, PT, R6, 0x9, !P0 ;  /* 0x000000090600780c */ /* 0x000fe20004701670 */
[----:B------:R-:W-:Y:S02]  /*3400*/  IMAD.X R29, RZ, RZ, R29, P3 ;  /* 0x000000ffff1d7224 */ /* 0x000fe400018e061d */
[----:B------:R-:W-:Y:S02]  /*3410*/  HADD2.F32 R28, -RZ, R27.H0_H0 ;  /* 0x2000001bff1c7230 */ /* 0x000fe40000004100 */
[----:B------:R-:W-:-:S04]  /*3420*/  IMAD.WIDE.U32 R24, R31, UR6, R24 ;  /* 0x000000061f187c25 */ /* 0x000fc8000f8e0018 */
[----:B------:R-:W-:Y:S01]  /*3430*/  FMUL R27, R28, R15 ;  /* 0x0000000f1c1b7220 */ /* 0x000fe20000400000 */
[----:B------:R-:W-:Y:S01]  /*3440*/  IMAD R28, R29, UR6, RZ ;  /* 0x000000061d1c7c24 */ /* 0x000fe2000f8e02ff */
[----:B------:R-:W-:Y:S02]  /*3450*/  IADD3 R24, P3, R24, UR8, RZ ;  /* 0x0000000818187c10 */ /* 0x000fe4000ff7e0ff */
[----:B------:R-:W-:Y:S01]  /*3460*/  FFMA R27, R84, R14, R27 ;  /* 0x0000000e541b7223 */ /* 0x000fe2000000001b */
[----:B------:R-:W-:-:S04]  /*3470*/  IMAD R31, R31, UR7, R28 ;  /* 0x000000071f1f7c24 */ /* 0x000fc8000f8e021c */
[----:B------:R-:W-:Y:S02]  /*3480*/  F2FP.SATFINITE.E5M2.F32.PACK_AB_MERGE_C R29, RZ, R27, RZ ;  /* 0x0000001bff1d723e */ /* 0x000fe400048060ff */
[----:B------:R-:W-:Y:S02]  /*3490*/  IADD3.X R25, R25, UR9, R31, P3, !PT ;  /* 0x0000000919197c10 */ /* 0x000fe40009ffe41f */
[----:B------:R-:W-:Y:S01]  /*34a0*/  PRMT R27, RZ, 0x7610, R27 ;  /* 0x00007610ff1b7816 */ /* 0x000fe2000000001b */
[----:B------:R1:W-:Y:S01]  /*34b0*/  @!P2 STG.E.U8 desc[UR20][R16.64+0x1], R29 ;  /* 0x0000011d1000a986 */ /* 0x0003e2000c101114 */
[----:B------:R-:W-:Y:S05]  /*34c0*/  @P0 BRA `(.L_x_47) ;  /* 0x0000000000040947 */ /* 0x000fea0003800000 */
[----:B------:R3:W5:Y:S02]  /*34d0*/  LDG.E.U8 R27, desc[UR20][R24.64] ;  /* 0x00000014181b7981 */ /* 0x000764000c1e1100 */
.L_x_47:
[----:B------:R-:W-:Y:S05]  /*34e0*/  BSYNC B1 ;  /* 0x0000000000017941 */ /* 0x000fea0003800000 */
.L_x_46:
[----:B-----5:R-:W-:Y:S01]  /*34f0*/  LOP3.LUT R27, R27, 0xff, RZ, 0xc0, !PT ;  /* 0x000000ff1b1b7812 */ /* 0x020fe200078ec0ff */
[----:B------:R-:W-:Y:S01]  /*3500*/  BSSY B1, `(.L_x_48) ;  /* 0x000000b000017945 */ /* 0x000fe20003800000 */
[----:B------:R-:W-:Y:S02]  /*3510*/  ISETP.LT.OR P1, PT, R6, 0x9, !P1 ;  /* 0x000000090600780c */ /* 0x000fe40004f21670 */
[----:B------:R-:W-:-:S05]  /*3520*/  F2FP.F16.E5M2.UNPACK_B R27, R27 ;  /* 0x0000001bff1b723e */ /* 0x000fca00020004ff */
[----:B------:R-:W-:Y:S01]  /*3530*/  HADD2.F32 R28, -RZ, R27.H0_H0 ;  /* 0x2000001bff1c7230 */ /* 0x000fe20000004100 */
[----:B------:R-:W-:-:S04]  /*3540*/  PRMT R27, RZ, 0x7610, R27 ;  /* 0x00007610ff1b7816 */ /* 0x000fc8000000001b */
[----:B------:R-:W-:-:S04]  /*3550*/  FMUL R28, R28, R15 ;  /* 0x0000000f1c1c7220 */ /* 0x000fc80000400000 */
[----:B------:R-:W-:-:S05]  /*3560*/  FFMA R28, R83, R14, R28 ;  /* 0x0000000e531c7223 */ /* 0x000fca000000001c */
[----:B-1----:R-:W-:-:S05]  /*3570*/  F2FP.SATFINITE.E5M2.F32.PACK_AB_MERGE_C R29, RZ, R28, RZ ;  /* 0x0000001cff1d723e */ /* 0x002fca00048060ff */
[----:B------:R1:W-:Y:S01]  /*3580*/  @!P0 STG.E.U8 desc[UR20][R18.64], R29 ;  /* 0x0000001d12008986 */ /* 0x0003e2000c101114 */
[----:B------:R-:W-:Y:S05]  /*3590*/  @P1 BRA `(.L_x_49) ;  /* 0x0000000000041947 */ /* 0x000fea0003800000 */
[----:B------:R4:W5:Y:S02]  /*35a0*/  LDG.E.U8 R27, desc[UR20][R24.64+0x1] ;  /* 0x00000114181b7981 */ /* 0x000964000c1e1100 */
.L_x_49:
[----:B------:R-:W-:Y:S05]  /*35b0*/  BSYNC B1 ;  /* 0x0000000000017941 */ /* 0x000fea0003800000 */
.L_x_48:
[----:B-----5:R-:W-:Y:S01]  /*35c0*/  LOP3.LUT R27, R27, 0xff, RZ, 0xc0, !PT ;  /* 0x000000ff1b1b7812 */ /* 0x020fe200078ec0ff */
[----:B------:R-:W-:Y:S01]  /*35d0*/  BSSY B1, `(.L_x_50) ;  /* 0x000000c000017945 */ /* 0x000fe20003800000 */
[----:B------:R-:W-:Y:S02]  /*35e0*/  ISETP.GE.AND P0, PT, R26, 0x9, PT ;  /* 0x000000091a00780c */ /* 0x000fe40003f06270 */
[----:B------:R-:W-:Y:S02]  /*35f0*/  F2FP.F16.E5M2.UNPACK_B R27, R27 ;  /* 0x0000001bff1b723e */ /* 0x000fe400020004ff */
[----:B------:R-:W-:-:S03]  /*3600*/  ISETP.LT.OR P2, PT, R6, 0x1, !P0 ;  /* 0x000000010600780c */ /* 0x000fc60004741670 */
[----:B------:R-:W-:-:S05]  /*3610*/  HADD2.F32 R28, -RZ, R27.H0_H0 ;  /* 0x2000001bff1c7230 */ /* 0x000fca0000004100 */
[----:B------:R-:W-:-:S04]  /*3620*/  FMUL R27, R28, R15 ;  /* 0x0000000f1c1b7220 */ /* 0x000fc80000400000 */
[----:B------:R-:W-:-:S05]  /*3630*/  FFMA R27, R82, R14, R27 ;  /* 0x0000000e521b7223 */ /* 0x000fca000000001b */
[----:B-1----:R-:W-:Y:S02]  /*3640*/  F2FP.SATFINITE.E5M2.F32.PACK_AB_MERGE_C R29, RZ, R27, RZ ;  /* 0x0000001bff1d723e */ /* 0x002fe400048060ff */
[----:B------:R-:W-:-:S03]  /*3650*/  PRMT R27, RZ, 0x7610, R27 ;  /* 0x00007610ff1b7816 */ /* 0x000fc6000000001b */
[----:B------:R1:W-:Y:S01]  /*3660*/  @!P1 STG.E.U8 desc[UR20][R18.64+0x1], R29 ;  /* 0x0000011d12009986 */ /* 0x0003e2000c101114 */
[----:B------:R-:W-:Y:S05]  /*3670*/  @P2 BRA `(.L_x_51) ;  /* 0x0000000000042947 */ /* 0x000fea0003800000 */
[----:B------:R0:W5:Y:S02]  /*3680*/  LDG.E.U8 R27, desc[UR20][R4.64+0x8] ;  /* 0x00000814041b7981 */ /* 0x000164000c1e1100 */
.L_x_51:
[----:B------:R-:W-:Y:S05]  /*3690*/  BSYNC B1 ;  /* 0x0000000000017941 */ /* 0x000fea0003800000 */
.L_x_50:
        /* <DEDUP_REMOVED lines=13> */
.L_x_53:
[----:B------:R-:W-:Y:S05]  /*3770*/  BSYNC B1 ;  /* 0x0000000000017941 */ /* 0x000fea0003800000 */
.L_x_52:
[----:B-----5:R-:W-:Y:S01]  /*3780*/  LOP3.LUT R27, R27, 0xff, RZ, 0xc0, !PT ;  /* 0x000000ff1b1b7812 */ /* 0x020fe200078ec0ff */
[----:B------:R-:W-:Y:S01]  /*3790*/  BSSY B1, `(.L_x_54) ;  /* 0x000000b000017945 */ /* 0x000fe20003800000 */
[----:B------:R-:W-:Y:S02]  /*37a0*/  ISETP.LT.OR P0, PT, R6, 0x9, !P0 ;  /* 0x000000090600780c */ /* 0x000fe40004701670 */
[----:B------:R-:W-:-:S05]  /*37b0*/  F2FP.F16.E5M2.UNPACK_B R27, R27 ;  /* 0x0000001bff1b723e */ /* 0x000fca00020004ff */
        /* <DEDUP_REMOVED lines=8> */
.L_x_55:
[----:B------:R-:W-:Y:S05]  /*3840*/  BSYNC B1 ;  /* 0x0000000000017941 */ /* 0x000fea0003800000 */
.L_x_54:
        /* <DEDUP_REMOVED lines=12> */
.L_x_57:
[----:B------:R-:W-:Y:S05]  /*3910*/  BSYNC B1 ;  /* 0x0000000000017941 */ /* 0x000fea0003800000 */
.L_x_56:
        /* <DEDUP_REMOVED lines=13> */
.L_x_59:
[----:B------:R-:W-:Y:S05]  /*39f0*/  BSYNC B1 ;  /* 0x0000000000017941 */ /* 0x000fea0003800000 */
.L_x_58:
        /* <DEDUP_REMOVED lines=13> */
.L_x_61:
[----:B------:R-:W-:Y:S05]  /*3ad0*/  BSYNC B1 ;  /* 0x0000000000017941 */ /* 0x000fea0003800000 */
.L_x_60:
        /* <DEDUP_REMOVED lines=12> */
.L_x_63:
[----:B------:R-:W-:Y:S05]  /*3ba0*/  BSYNC B1 ;  /* 0x0000000000017941 */ /* 0x000fea0003800000 */
.L_x_62:
        /* <DEDUP_REMOVED lines=12> */
.L_x_65:
[----:B------:R-:W-:Y:S05]  /*3c70*/  BSYNC B1 ;  /* 0x0000000000017941 */ /* 0x000fea0003800000 */
.L_x_64:
        /* <DEDUP_REMOVED lines=13> */
.L_x_67:
[----:B------:R-:W-:Y:S05]  /*3d50*/  BSYNC B1 ;  /* 0x0000000000017941 */ /* 0x000fea0003800000 */
.L_x_66:
        /* <DEDUP_REMOVED lines=13> */
.L_x_69:
[----:B------:R-:W-:Y:S05]  /*3e30*/  BSYNC B1 ;  /* 0x0000000000017941 */ /* 0x000fea0003800000 */
.L_x_68:
        /* <DEDUP_REMOVED lines=12> */
.L_x_71:
[----:B------:R-:W-:Y:S05]  /*3f00*/  BSYNC B1 ;  /* 0x0000000000017941 */ /* 0x000fea0003800000 */
.L_x_70:
        /* <DEDUP_REMOVED lines=12> */
.L_x_73:
[----:B------:R-:W-:Y:S05]  /*3fd0*/  BSYNC B1 ;  /* 0x0000000000017941 */ /* 0x000fea0003800000 */
.L_x_72:
        /* <DEDUP_REMOVED lines=13> */
.L_x_75:
[----:B------:R-:W-:Y:S05]  /*40b0*/  BSYNC B1 ;  /* 0x0000000000017941 */ /* 0x000fea0003800000 */
.L_x_74:
        /* <DEDUP_REMOVED lines=13> */
.L_x_77:
[----:B------:R-:W-:Y:S05]  /*4190*/  BSYNC B1 ;  /* 0x0000000000017941 */ /* 0x000fea0003800000 */
.L_x_76:
        /* <DEDUP_REMOVED lines=12> */
.L_x_79:
[----:B------:R-:W-:Y:S05]  /*4260*/  BSYNC B1 ;  /* 0x0000000000017941 */ /* 0x000fea0003800000 */
.L_x_78:
        /* <DEDUP_REMOVED lines=12> */
.L_x_81:
[----:B------:R-:W-:Y:S05]  /*4330*/  BSYNC B1 ;  /* 0x0000000000017941 */ /* 0x000fea0003800000 */
.L_x_80:
        /* <DEDUP_REMOVED lines=13> */
.L_x_83:
[----:B------:R-:W-:Y:S05]  /*4410*/  BSYNC B1 ;  /* 0x0000000000017941 */ /* 0x000fea0003800000 */
.L_x_82:
        /* <DEDUP_REMOVED lines=13> */
.L_x_85:
[----:B------:R-:W-:Y:S05]  /*44f0*/  BSYNC B1 ;  /* 0x0000000000017941 */ /* 0x000fea0003800000 */
.L_x_84:
        /* <DEDUP_REMOVED lines=12> */
.L_x_87:
[----:B------:R-:W-:Y:S05]  /*45c0*/  BSYNC B1 ;  /* 0x0000000000017941 */ /* 0x000fea0003800000 */
.L_x_86:
        /* <DEDUP_REMOVED lines=12> */
.L_x_89:
[----:B------:R-:W-:Y:S05]  /*4690*/  BSYNC B1 ;  /* 0x0000000000017941 */ /* 0x000fea0003800000 */
.L_x_88:
        /* <DEDUP_REMOVED lines=13> */
.L_x_91:
[----:B------:R-:W-:Y:S05]  /*4770*/  BSYNC B1 ;  /* 0x0000000000017941 */ /* 0x000fea0003800000 */
.L_x_90:
        /* <DEDUP_REMOVED lines=13> */
.L_x_93:
[----:B------:R-:W-:Y:S05]  /*4850*/  BSYNC B1 ;  /* 0x0000000000017941 */ /* 0x000fea0003800000 */
.L_x_92:
        /* <DEDUP_REMOVED lines=12> */
.L_x_95:
[----:B------:R-:W-:Y:S05]  /*4920*/  BSYNC B1 ;  /* 0x0000000000017941 */ /* 0x000fea0003800000 */
.L_x_94:
        /* <DEDUP_REMOVED lines=12> */
.L_x_97:
[----:B------:R-:W-:Y:S05]  /*49f0*/  BSYNC B1 ;  /* 0x0000000000017941 */ /* 0x000fea0003800000 */
.L_x_96:
        /* <DEDUP_REMOVED lines=13> */
.L_x_99:
[----:B------:R-:W-:Y:S05]  /*4ad0*/  BSYNC B1 ;  /* 0x0000000000017941 */ /* 0x000fea0003800000 */
.L_x_98:
[----:B-----5:R-:W-:Y:S01]  /*4ae0*/  LOP3.LUT R27, R27, 0xff, RZ, 0xc0, !PT ;  /* 0x000000ff1b1b7812 */ /* 0x020fe200078ec0ff */
[----:B------:R-:W-:Y:S01]  /*4af0*/  BSSY B1, `(.L_x_100) ;  /* 0x000000c000017945 */ /* 0x000fe20003800000 */
[----:B------:R-:W-:Y:S02]  /*4b00*/  ISETP.GE.AND P1, PT, R26, 0x3a, PT ;  /* 0x0000003a1a00780c */ /* 0x000fe40003f26270 */
[----:B------:R-:W-:Y:S02]  /*4b10*/  F2FP.F16.E5M2.UNPACK_B R27, R27 ;  /* 0x0000001bff1b723e */ /* 0x000fe400020004ff */
[----:B------:R-:W-:Y:S02]  /*4b20*/  ISETP.LT.OR P3, PT, R6, 0x1, !P1 ;  /* 0x000000010600780c */ /* 0x000fe40004f61670 */
[----:B------:R-:W-:Y:S01]  /*4b30*/  PRMT R26, RZ, 0x7610, R26 ;  /* 0x00007610ff1a7816 */ /* 0x000fe2000000001a */
[----:B------:R-:W-:-:S05]  /*4b40*/  HADD2.F32 R28, -RZ, R27.H0_H0 ;  /* 0x2000001bff1c7230 */ /* 0x000fca0000004100 */
[----:B------:R-:W-:-:S04]  /*4b50*/  FMUL R28, R28, R15 ;  /* 0x0000000f1c1c7220 */ /* 0x000fc80000400000 */
[----:B------:R-:W-:-:S05]  /*4b60*/  FFMA R28, R57, R14, R28 ;  /* 0x0000000e391c7223 */ /* 0x000fca000000001c */
[----:B------:R-:W-:-:S05]  /*4b70*/  F2FP.SATFINITE.E5M2.F32.PACK_AB_MERGE_C R27, RZ, R28, RZ ;  /* 0x0000001cff1b723e */ /* 0x000fca00048060ff */
[----:B------:R0:W-:Y:S01]  /*4b80*/  @!P2 STG.E.U8 desc[UR20][R16.64+0x38], R27 ;  /* 0x0000381b1000a986 */ /* 0x0001e2000c101114 */
[----:B------:R-:W-:Y:S05]  /*4b90*/  @P3 BRA `(.L_x_101) ;  /* 0x0000000000043947 */ /* 0x000fea0003800000 */
[----:B------:R0:W5:Y:S02]  /*4ba0*/  LDG.E.U8 R26, desc[UR20][R4.64+0x39] ;  /* 0x00003914041a7981 */ /* 0x000164000c1e1100 */
.L_x_101:
[----:B------:R-:W-:Y:S05]  /*4bb0*/  BSYNC B1 ;  /* 0x0000000000017941 */ /* 0x000fea0003800000 */
.L_x_100:
[----:B-----5:R-:W-:Y:S01]  /*4bc0*/  LOP3.LUT R26, R26, 0xff, RZ, 0xc0, !PT ;  /* 0x000000ff1a1a7812 */ /* 0x020fe200078ec0ff */
[----:B------:R-:W-:Y:S01]  /*4bd0*/  BSSY B1, `(.L_x_102) ;  /* 0x000000b000017945 */ /* 0x000fe20003800000 */
[----:B------:R-:W-:Y:S02]  /*4be0*/  ISETP.LT.OR P0, PT, R6, 0x9, !P0 ;  /* 0x000000090600780c */ /* 0x000fe40004701670 */
[----:B------:R-:W-:Y:S02]  /*4bf0*/  F2FP.F16.E5M2.UNPACK_B R26, R26 ;  /* 0x0000001aff1a723e */ /* 0x000fe400020004ff */
[----:B0-2---:R-:W-:-:S03]  /*4c00*/  PRMT R4, RZ, 0x7610, R4 ;  /* 0x00007610ff047816 */ /* 0x005fc60000000004 */
[----:B------:R-:W-:-:S05]  /*4c10*/  HADD2.F32 R26, -RZ, R26.H0_H0 ;  /* 0x2000001aff1a7230 */ /* 0x000fca0000004100 */
[----:B------:R-:W-:-:S04]  /*4c20*/  FMUL R5, R26, R15 ;  /* 0x0000000f1a057220 */ /* 0x000fc80000400000 */
[----:B------:R-:W-:-:S05]  /*4c30*/  FFMA R5, R56, R14, R5 ;  /* 0x0000000e38057223 */ /* 0x000fca0000000005 */
[----:B------:R-:W-:-:S05]  /*4c40*/  F2FP.SATFINITE.E5M2.F32.PACK_AB_MERGE_C R5, RZ, R5, RZ ;  /* 0x00000005ff05723e */ /* 0x000fca00048060ff */
[----:B------:R0:W-:Y:S01]  /*4c50*/  @!P3 STG.E.U8 desc[UR20][R16.64+0x39], R5 ;  /* 0x000039051000b986 */ /* 0x0001e2000c101114 */
[----:B------:R-:W-:Y:S05]  /*4c60*/  @P0 BRA `(.L_x_103) ;  /* 0x0000000000040947 */ /* 0x000fea0003800000 */
[----:B------:R2:W5:Y:S02]  /*4c70*/  LDG.E.U8 R4, desc[UR20][R24.64+0x38] ;  /* 0x0000381418047981 */ /* 0x000564000c1e1100 */
.L_x_103:
[----:B------:R-:W-:Y:S05]  /*4c80*/  BSYNC B1 ;  /* 0x0000000000017941 */ /* 0x000fea0003800000 */
.L_x_102:
[----:B-----5:R-:W-:Y:S01]  /*4c90*/  LOP3.LUT R4, R4, 0xff, RZ, 0xc0, !PT ;  /* 0x000000ff04047812 */ /* 0x020fe200078ec0ff */
[----:B------:R-:W-:Y:S01]  /*4ca0*/  BSSY B1, `(.L_x_104) ;  /* 0x000000b000017945 */ /* 0x000fe20003800000 */
[----:B------:R-:W-:Y:S02]  /*4cb0*/  ISETP.LT.OR P1, PT, R6, 0x9, !P1 ;  /* 0x000000090600780c */ /* 0x000fe40004f21670 */
[----:B------:R-:W-:-:S05]  /*4cc0*/  F2FP.F16.E5M2.UNPACK_B R4, R4 ;  /* 0x00000004ff04723e */ /* 0x000fca00020004ff */
[----:B------:R-:W-:-:S05]  /*4cd0*/  HADD2.F32 R4, -RZ, R4.H0_H0 ;  /* 0x20000004ff047230 */ /* 0x000fca0000004100 */
[----:B------:R-:W-:-:S04]  /*4ce0*/  FMUL R4, R4, R15 ;  /* 0x0000000f04047220 */ /* 0x000fc80000400000 */
[----:B------:R-:W-:-:S05]  /*4cf0*/  FFMA R4, R23, R14, R4 ;  /* 0x0000000e17047223 */ /* 0x000fca0000000004 */
[----:B0-----:R-:W-:Y:S02]  /*4d00*/  F2FP.SATFINITE.E5M2.F32.PACK_AB_MERGE_C R5, RZ, R4, RZ ;  /* 0x00000004ff05723e */ /* 0x001fe400048060ff */
[----:B------:R-:W-:-:S03]  /*4d10*/  PRMT R4, RZ, 0x7610, R4 ;  /* 0x00007610ff047816 */ /* 0x000fc60000000004 */
[----:B------:R0:W-:Y:S01]  /*4d20*/  @!P0 STG.E.U8 desc[UR20][R18.64+0x38], R5 ;  /* 0x0000380512008986 */ /* 0x0001e2000c101114 */
[----:B------:R-:W-:Y:S05]  /*4d30*/  @P1 BRA `(.L_x_105) ;  /* 0x0000000000041947 */ /* 0x000fea0003800000 */
[----:B------:R0:W5:Y:S02]  /*4d40*/  LDG.E.U8 R4, desc[UR20][R24.64+0x39] ;  /* 0x0000391418047981 */ /* 0x000164000c1e1100 */
.L_x_105:
[----:B------:R-:W-:Y:S05]  /*4d50*/  BSYNC B1 ;  /* 0x0000000000017941 */ /* 0x000fea0003800000 */
.L_x_104:
[----:B------:R-:W-:Y:S05]  /*4d60*/  @P1 BRA `(.L_x_106) ;  /* 0x0000000800601947 */ /* 0x000fea0003800000 */
[----:B-----5:R-:W-:-:S04]  /*4d70*/  LOP3.LUT R4, R4, 0xff, RZ, 0xc0, !PT ;  /* 0x000000ff04047812 */ /* 0x020fc800078ec0ff */
[----:B------:R-:W-:-:S05]  /*4d80*/  F2FP.F16.E5M2.UNPACK_B R4, R4 ;  /* 0x00000004ff04723e */ /* 0x000fca00020004ff */
[----:B------:R-:W-:-:S05]  /*4d90*/  HADD2.F32 R4, -RZ, R4.H0_H0 ;  /* 0x20000004ff047230 */ /* 0x000fca0000004100 */
[----:B0-----:R-:W-:-:S04]  /*4da0*/  FMUL R5, R4, R15 ;  /* 0x0000000f04057220 */ /* 0x001fc80000400000 */
[----:B------:R-:W-:-:S05]  /*4db0*/  FFMA R5, R22, R14, R5 ;  /* 0x0000000e16057223 */ /* 0x000fca0000000005 */
[----:B------:R-:W-:-:S05]  /*4dc0*/  F2FP.SATFINITE.E5M2.F32.PACK_AB_MERGE_C R5, RZ, R5, RZ ;  /* 0x00000005ff05723e */ /* 0x000fca00048060ff */
[----:B------:R0:W-:Y:S01]  /*4dd0*/  STG.E.U8 desc[UR20][R18.64+0x39], R5 ;  /* 0x0000390512007986 */ /* 0x0001e2000c101114 */
[----:B------:R-:W-:Y:S05]  /*4de0*/  BRA `(.L_x_106) ;  /* 0x0000000800407947 */ /* 0x000fea0003800000 */
.L_x_41:
[C---:B------:R-:W-:Y:S01]  /*4df0*/  ISETP.GE.AND P3, PT, R26.reuse, 0x1, PT ;  /* 0x000000011a00780c */ /* 0x040fe20003f66270 */
[-C--:B--2---:R-:W-:Y:S01]  /*4e00*/  FMUL R85, R85, R14.reuse ;  /* 0x0000000e55557220 */ /* 0x084fe20000400000 */
[----:B------:R-:W-:Y:S01]  /*4e10*/  ISETP.GE.AND P0, PT, R26, 0x2, PT ;  /* 0x000000021a00780c */ /* 0x000fe20003f06270 */
[-C--:B------:R-:W-:Y:S01]  /*4e20*/  FMUL R84, R84, R14.reuse ;  /* 0x0000000e54547220 */ /* 0x080fe20000400000 */
[C---:B------:R-:W-:Y:S01]  /*4e30*/  ISETP.LT.OR P1, PT, R6.reuse, 0x1, !P3 ;  /* 0x000000010600780c */ /* 0x040fe20005f21670 */
[-C--:B------:R-:W-:Y:S01]  /*4e40*/  FMUL R83, R83, R14.reuse ;  /* 0x0000000e53537220 */ /* 0x080fe20000400000 */
[----:B------:R-:W-:Y:S01]  /*4e50*/  ISETP.LT.OR P2, PT, R6, 0x1, !P0 ;  /* 0x000000010600780c */ /* 0x000fe20004741670 */
[-C--:B------:R-:W-:Y:S01]  /*4e60*/  FMUL R82, R82, R14.reuse ;  /* 0x0000000e52527220 */ /* 0x080fe20000400000 */
[----:B------:R-:W-:Y:S01]  /*4e70*/  ISETP.LT.OR P3, PT, R6, 0x9, !P3 ;  /* 0x000000090600780c */ /* 0x000fe20005f61670 */
[-C--:B------:R-:W-:Y:S01]  /*4e80*/  FMUL R81, R81, R14.reuse ;  /* 0x0000000e51517220 */ /* 0x080fe20000400000 */
[----:B------:R-:W-:Y:S01]  /*4e90*/  F2FP.SATFINITE.E5M2.F32.PACK_AB_MERGE_C R85, RZ, R85, RZ ;  /* 0x00000055ff55723e */ /* 0x000fe200048060ff */
[----:B------:R-:W-:Y:S01]  /*4ea0*/  FMUL R80, R80, R14 ;  /* 0x0000000e50507220 */ /* 0x000fe20000400000 */
[----:B------:R-:W-:Y:S01]  /*4eb0*/  F2FP.SATFINITE.E5M2.F32.PACK_AB_MERGE_C R5, RZ, R84, RZ ;  /* 0x00000054ff05723e */ /* 0x000fe200048060ff */
[-C--:B------:R-:W-:Y:S01]  /*4ec0*/  FMUL R79, R79, R14.reuse ;  /* 0x0000000e4f4f7220 */ /* 0x080fe20000400000 */
[----:B------:R-:W-:Y:S01]  /*4ed0*/  F2FP.SATFINITE.E5M2.F32.PACK_AB_MERGE_C R83, RZ, R83, RZ ;  /* 0x00000053ff53723e */ /* 0x000fe200048060ff */
[-C--:B------:R-:W-:Y:S01]  /*4ee0*/  FMUL R78, R78, R14.reuse ;  /* 0x0000000e4e4e7220 */ /* 0x080fe20000400000 */
[----:B------:R-:W-:Y:S01]  /*4ef0*/  ISETP.LT.OR P0, PT, R6, 0x9, !P0 ;  /* 0x000000090600780c */ /* 0x000fe20004701670 */
[----:B------:R-:W-:Y:S01]  /*4f00*/  @!P1 STG.E.U8 desc[UR20][R16.64], R85 ;  /* 0x0000005510009986 */ /* 0x000fe2000c101114 */
[C---:B------:R-:W-:Y:S01]  /*4f10*/  ISETP.GE.AND P1, PT, R26.reuse, 0x9, PT ;  /* 0x000000091a00780c */ /* 0x040fe20003f26270 */
[-C--:B------:R-:W-:Y:S01]  /*4f20*/  FMUL R77, R77, R14.reuse ;  /* 0x0000000e4d4d7220 */ /* 0x080fe20000400000 */
[----:B------:R-:W-:Y:S01]  /*4f30*/  F2FP.SATFINITE.E5M2.F32.PACK_AB_MERGE_C R81, RZ, R81, RZ ;  /* 0x00000051ff51723e */ /* 0x000fe200048060ff */
[----:B------:R0:W-:Y:S01]  /*4f40*/  @!P2 STG.E.U8 desc[UR20][R16.64+0x1], R5 ;  /* 0x000001051000a986 */ /* 0x0001e2000c101114 */
[----:B------:R-:W-:Y:S01]  /*4f50*/  ISETP.GE.AND P2, PT, R26, 0xa, PT ;  /* 0x0000000a1a00780c */ /* 0x000fe20003f46270 */
[----:B------:R-:W-:Y:S01]  /*4f60*/  FMUL R76, R76, R14 ;  /* 0x0000000e4c4c7220 */ /* 0x000fe20000400000 */
[----:B------:R-:W-:Y:S01]  /*4f70*/  F2FP.SATFINITE.E5M2.F32.PACK_AB_MERGE_C R25, RZ, R80, RZ ;  /* 0x00000050ff19723e */ /* 0x000fe200048060ff */
[----:B------:R-:W-:Y:S01]  /*4f80*/  @!P3 STG.E.U8 desc[UR20][R18.64], R83 ;  /* 0x000000531200b986 */ /* 0x000fe2000c101114 */
[----:B------:R-:W-:Y:S01]  /*4f90*/  ISETP.LT.OR P3, PT, R6, 0x1, !P1 ;  /* 0x000000010600780c */ /* 0x000fe20004f61670 */
[-C--:B------:R-:W-:Y:S01]  /*4fa0*/  FMUL R74, R74, R14.reuse ;  /* 0x0000000e4a4a7220 */ /* 0x080fe20000400000 */
[C---:B------:R-:W-:Y:S01]  /*4fb0*/  ISETP.LT.OR P5, PT, R6.reuse, 0x1, !P2 ;  /* 0x000000010600780c */ /* 0x040fe200057a1670 */
[-C--:B------:R-:W-:Y:S01]  /*4fc0*/  FMUL R75, R75, R14.reuse ;  /* 0x0000000e4b4b7220 */ /* 0x080fe20000400000 */
[----:B------:R-:W-:Y:S01]  /*4fd0*/  ISETP.LT.OR P1, PT, R6, 0x9, !P1 ;  /* 0x000000090600780c */ /* 0x000fe20004f21670 */
[-C--:B------:R-:W-:Y:S01]  /*4fe0*/  FMUL R73, R73, R14.reuse ;  /* 0x0000000e49497220 */ /* 0x080fe20000400000 */
[----:B------:R-:W-:Y:S01]  /*4ff0*/  F2FP.SATFINITE.E5M2.F32.PACK_AB_MERGE_C R79, RZ, R79, RZ ;  /* 0x0000004fff4f723e */ /* 0x000fe200048060ff */
[----:B------:R-:W-:Y:S01]  /*5000*/  FMUL R72, R72, R14 ;  /* 0x0000000e48487220 */ /* 0x000fe20000400000 */
[----:B0-----:R-:W-:Y:S01]  /*5010*/  F2FP.SATFINITE.E5M2.F32.PACK_AB_MERGE_C R5, RZ, R82, RZ ;  /* 0x00000052ff05723e */ /* 0x001fe200048060ff */
[-C--:B------:R-:W-:Y:S01]  /*5020*/  FMUL R70, R70, R14.reuse ;  /* 0x0000000e46467220 */ /* 0x080fe20000400000 */
[----:B------:R-:W-:Y:S01]  /*5030*/  ISETP.LT.OR P2, PT, R6, 0x9, !P2 ;  /* 0x000000090600780c */ /* 0x000fe20005741670 */
[----:B------:R-:W-:Y:S01]  /*5040*/  FMUL R71, R71, R14 ;  /* 0x0000000e47477220 */ /* 0x000fe20000400000 */
[----:B------:R-:W-:Y:S01]  /*5050*/  F2FP.SATFINITE.E5M2.F32.PACK_AB_MERGE_C R27, RZ, R78, RZ ;  /* 0x0000004eff1b723e */ /* 0x000fe200048060ff */
[----:B------:R0:W-:Y:S01]  /*5060*/  @!P0 STG.E.U8 desc[UR20][R18.64+0x1], R5 ;  /* 0x0000010512008986 */ /* 0x0001e2000c101114 */
[C---:B------:R-:W-:Y:S01]  /*5070*/  ISETP.GE.AND P0, PT, R26.reuse, 0x11, PT ;  /* 0x000000111a00780c */ /* 0x040fe20003f06270 */
[-C--:B------:R-:W-:Y:S01]  /*5080*/  FMUL R69, R69, R14.reuse ;  /* 0x0000000e45457220 */ /* 0x080fe20000400000 */
[----:B------:R-:W-:Y:S01]  /*5090*/  F2FP.SATFINITE.E5M2.F32.PACK_AB_MERGE_C R77, RZ, R77, RZ ;  /* 0x0000004dff4d723e */ /* 0x000fe200048060ff */
[----:B------:R-:W-:Y:S01]  /*50a0*/  @!P3 STG.E.U8 desc[UR20][R16.64+0x8], R81 ;  /* 0x000008511000b986 */ /* 0x000fe2000c101114 */
[----:B------:R-:W-:Y:S01]  /*50b0*/  ISETP.GE.AND P3, PT, R26, 0x12, PT ;  /* 0x000000121a00780c */ /* 0x000fe20003f66270 */
[-C--:B------:R-:W-:Y:S01]  /*50c0*/  FMUL R68, R68, R14.reuse ;  /* 0x0000000e44447220 */ /* 0x080fe20000400000 */
[----:B------:R-:W-:Y:S01]  /*50d0*/  F2FP.SATFINITE.E5M2.F32.PACK_AB_MERGE_C R75, RZ, R75, RZ ;  /* 0x0000004bff4b723e */ /* 0x000fe200048060ff */
[----:B------:R1:W-:Y:S01]  /*50e0*/  @!P5 STG.E.U8 desc[UR20][R16.64+0x9], R25 ;  /* 0x000009191000d986 */ /* 0x0003e2000c101114 */
[C---:B------:R-:W-:Y:S01]  /*50f0*/  ISETP.LT.OR P5, PT, R6.reuse, 0x1, !P3 ;  /* 0x000000010600780c */ /* 0x040fe20005fa1670 */
[-C--:B------:R-:W-:Y:S01]  /*5100*/  FMUL R67, R67, R14.reuse ;  /* 0x0000000e43437220 */ /* 0x080fe20000400000 */
[C---:B------:R-:W-:Y:S01]  /*5110*/  ISETP.LT.OR P3, PT, R6.reuse, 0x9, !P3 ;  /* 0x000000090600780c */ /* 0x040fe20005f61670 */
[----:B------:R-:W-:Y:S01]  /*5120*/  @!P1 STG.E.U8 desc[UR20][R18.64+0x8], R79 ;  /* 0x0000084f12009986 */ /* 0x000fe2000c101114 */
[----:B------:R-:W-:Y:S01]  /*5130*/  ISETP.LT.OR P1, PT, R6, 0x1, !P0 ;  /* 0x000000010600780c */ /* 0x000fe20004721670 */
[----:B------:R-:W-:Y:S01]  /*5140*/  FMUL R66, R66, R14 ;  /* 0x0000000e42427220 */ /* 0x000fe20000400000 */
[----:B0-----:R-:W-:Y:S01]  /*5150*/  F2FP.SATFINITE.E5M2.F32.PACK_AB_MERGE_C R5, RZ, R76, RZ ;  /* 0x0000004cff05723e */ /* 0x001fe200048060ff */
[----:B------:R-:W-:Y:S01]  /*5160*/  @!P2 STG.E.U8 desc[UR20][R18.64+0x9], R27 ;  /* 0x0000091b1200a986 */ /* 0x000fe2000c101114 */
[----:B------:R-:W-:Y:S01]  /*5170*/  ISETP.GE.AND P2, PT, R26, 0x19, PT ;  /* 0x000000191a00780c */ /* 0x000fe20003f46270 */
[-C--:B------:R-:W-:Y:S01]  /*5180*/  FMUL R65, R65, R14.reuse ;  /* 0x0000000e41417220 */ /* 0x080fe20000400000 */
[----:B------:R-:W-:Y:S01]  /*5190*/  ISETP.LT.OR P0, PT, R6, 0x9, !P0 ;  /* 0x000000090600780c */ /* 0x000fe20004701670 */
[----:B------:R-:W-:Y:S01]  /*51a0*/  FMUL R64, R64, R14 ;  /* 0x0000000e40407220 */ /* 0x000fe20000400000 */
[----:B------:R-:W-:Y:S01]  /*51b0*/  ISETP.LT.OR P6, PT, R6, 0x1, !P2 ;  /* 0x000000010600780c */ /* 0x000fe200057c1670 */
[----:B------:R0:W-:Y:S01]  /*51c0*/  @!P5 STG.E.U8 desc[UR20][R16.64+0x11], R5 ;  /* 0x000011051000d986 */ /* 0x0001e2000c101114 */
[----:B-1----:R-:W-:Y:S01]  /*51d0*/  F2FP.SATFINITE.E5M2.F32.PACK_AB_MERGE_C R25, RZ, R74, RZ ;  /* 0x0000004aff19723e */ /* 0x002fe200048060ff */
[-C--:B------:R-:W-:Y:S01]  /*51e0*/  FMUL R62, R62, R14.reuse ;  /* 0x0000000e3e3e7220 */ /* 0x080fe20000400000 */
[----:B------:R-:W-:Y:S01]  /*51f0*/  F2FP.SATFINITE.E5M2.F32.PACK_AB_MERGE_C R73, RZ, R73, RZ ;  /* 0x00000049ff49723e */ /* 0x000fe200048060ff */
[----:B------:R-:W-:Y:S01]  /*5200*/  @!P1 STG.E.U8 desc[UR20][R16.64+0x10], R77 ;  /* 0x0000104d10009986 */ /* 0x000fe2000c101114 */
[----:B------:R-:W-:Y:S01]  /*5210*/  ISETP.GE.AND P1, PT, R26, 0x1a, PT ;  /* 0x0000001a1a00780c */ /* 0x000fe20003f26270 */
[-C--:B------:R-:W-:Y:S01]  /*5220*/  FMUL R63, R63, R14.reuse ;  /* 0x0000000e3f3f7220 */ /* 0x080fe20000400000 */
[C---:B------:R-:W-:Y:S01]  /*5230*/  ISETP.LT.OR P2, PT, R6.reuse, 0x9, !P2 ;  /* 0x000000090600780c */ /* 0x040fe20005741670 */
[----:B------:R1:W-:Y:S01]  /*5240*/  @!P3 STG.E.U8 desc[UR20][R18.64+0x11], R25 ;  /* 0x000011191200b986 */ /* 0x0003e2000c101114 */
[C---:B------:R-:W-:Y:S01]  /*5250*/  ISETP.LT.OR P5, PT, R6.reuse, 0x1, !P1 ;  /* 0x000000010600780c */ /* 0x040fe20004fa1670 */
[----:B------:R-:W-:Y:S01]  /*5260*/  FMUL R61, R61, R14 ;  /* 0x0000000e3d3d7220 */ /* 0x000fe20000400000 */
[----:B------:R-:W-:Y:S01]  /*5270*/  ISETP.LT.OR P3, PT, R6, 0x9, !P1 ;  /* 0x000000090600780c */ /* 0x000fe20004f61670 */
[----:B------:R-:W-:Y:S01]  /*5280*/  @!P0 STG.E.U8 desc[UR20][R18.64+0x10], R75 ;  /* 0x0000104b12008986 */ /* 0x000fe2000c101114 */
[----:B0-----:R-:W-:Y:S01]  /*5290*/  F2FP.SATFINITE.E5M2.F32.PACK_AB_MERGE_C R5, RZ, R72, RZ ;  /* 0x00000048ff05723e */ /* 0x001fe200048060ff */
[-C--:B------:R-:W-:Y:S01]  /*52a0*/  FMUL R60, R60, R14.reuse ;  /* 0x0000000e3c3c7220 */ /* 0x080fe20000400000 */
[C---:B------:R-:W-:Y:S01]  /*52b0*/  ISETP.GE.AND P0, PT, R26.reuse, 0x21, PT ;  /* 0x000000211a00780c */ /* 0x040fe20003f06270 */
[----:B------:R-:W-:Y:S01]  /*52c0*/  @!P6 STG.E.U8 desc[UR20][R16.64+0x18], R73 ;  /* 0x000018491000e986 */ /* 0x000fe2000c101114 */
[----:B------:R-:W-:Y:S01]  /*52d0*/  ISETP.GE.AND P1, PT, R26, 0x22, PT ;  /* 0x000000221a00780c */ /* 0x000fe20003f26270 */
[-C--:B------:R-:W-:Y:S01]  /*52e0*/  FMUL R59, R59, R14.reuse ;  /* 0x0000000e3b3b7220 */ /* 0x080fe20000400000 */
[----:B------:R-:W-:Y:S01]  /*52f0*/  ISETP.LT.OR P6, PT, R6, 0x1, !P0 ;  /* 0x000000010600780c */ /* 0x000fe200047c1670 */
[----:B------:R-:W-:Y:S01]  /*5300*/  FMUL R58, R58, R14 ;  /* 0x0000000e3a3a7220 */ /* 0x000fe20000400000 */
[----:B-1----:R-:W-:Y:S01]  /*5310*/  F2FP.SATFINITE.E5M2.F32.PACK_AB_MERGE_C R25, RZ, R70, RZ ;  /* 0x00000046ff19723e */ /* 0x002fe200048060ff */
[----:B------:R0:W-:Y:S01]  /*5320*/  @!P5 STG.E.U8 desc[UR20][R16.64+0x19], R5 ;  /* 0x000019051000d986 */ /* 0x0001e2000c101114 */
[----:B------:R-:W-:Y:S01]  /*5330*/  ISETP.LT.OR P5, PT, R6, 0x1, !P1 ;  /* 0x000000010600780c */ /* 0x000fe20004fa1670 */
[-C--:B------:R-:W-:Y:S01]  /*5340*/  FMUL R57, R57, R14.reuse ;  /* 0x0000000e39397220 */ /* 0x080fe20000400000 */
[----:B------:R-:W-:Y:S01]  /*5350*/  F2FP.SATFINITE.E5M2.F32.PACK_AB_MERGE_C R71, RZ, R71, RZ ;  /* 0x00000047ff47723e */ /* 0x000fe200048060ff */
[----:B------:R1:W-:Y:S01]  /*5360*/  @!P3 STG.E.U8 desc[UR20][R18.64+0x19], R25 ;  /* 0x000019191200b986 */ /* 0x0003e2000c101114 */
[----:B------:R-:W-:Y:S01]  /*5370*/  F2FP.SATFINITE.E5M2.F32.PACK_AB_MERGE_C R69, RZ, R69, RZ ;  /* 0x00000045ff45723e */ /* 0x000fe200048060ff */
[----:B------:R-:W-:Y:S01]  /*5380*/  FMUL R56, R56, R14 ;  /* 0x0000000e38387220 */ /* 0x000fe20000400000 */
[----:B------:R-:W-:Y:S01]  /*5390*/  F2FP.SATFINITE.E5M2.F32.PACK_AB_MERGE_C R27, RZ, R68, RZ ;  /* 0x00000044ff1b723e */ /* 0x000fe200048060ff */
[----:B------:R-:W-:Y:S01]  /*53a0*/  @!P2 STG.E.U8 desc[UR20][R18.64+0x18], R71 ;  /* 0x000018471200a986 */ /* 0x000fe2000c101114 */
[----:B------:R-:W-:Y:S01]  /*53b0*/  ISETP.LT.OR P3, PT, R6, 0x9, !P1 ;  /* 0x000000090600780c */ /* 0x000fe20004f61670 */
[-C--:B------:R-:W-:Y:S01]  /*53c0*/  FMUL R23, R23, R14.reuse ;  /* 0x0000000e17177220 */ /* 0x080fe20000400000 */
[----:B------:R-:W-:Y:S01]  /*53d0*/  ISETP.GE.AND P2, PT, R26, 0x29, PT ;  /* 0x000000291a00780c */ /* 0x000fe20003f46270 */
[----:B------:R-:W-:Y:S01]  /*53e0*/  @!P6 STG.E.U8 desc[UR20][R16.64+0x20], R69 ;  /* 0x000020451000e986 */ /* 0x000fe2000c101114 */
[----:B------:R-:W-:Y:S01]  /*53f0*/  ISETP.LT.OR P0, PT, R6, 0x9, !P0 ;  /* 0x000000090600780c */ /* 0x000fe20004701670 */
[----:B------:R-:W-:Y:S01]  /*5400*/  FMUL R22, R22, R14 ;  /* 0x0000000e16167220 */ /* 0x000fe20000400000 */
[----:B------:R-:W-:Y:S01]  /*5410*/  ISETP.GE.AND P1, PT, R26, 0x2a, PT ;  /* 0x0000002a1a00780c */ /* 0x000fe20003f26270 */
[----:B------:R-:W-:Y:S01]  /*5420*/  @!P5 STG.E.U8 desc[UR20][R16.64+0x21], R27 ;  /* 0x0000211b1000d986 */ /* 0x000fe2000c101114 */
[----:B------:R-:W-:-:S02]  /*5430*/  ISETP.LT.OR P6, PT, R6, 0x1, !P2 ;  /* 0x000000010600780c */ /* 0x000fc400057c1670 */
[C---:B------:R-:W-:Y:S02]  /*5440*/  ISETP.LT.OR P5, PT, R6.reuse, 0x1, !P1 ;  /* 0x000000010600780c */ /* 0x040fe40004fa1670 */
[----:B------:R-:W-:Y:S02]  /*5450*/  F2FP.SATFINITE.E5M2.F32.PACK_AB_MERGE_C R67, RZ, R67, RZ ;  /* 0x00000043ff43723e */ /* 0x000fe400048060ff */
[----:B0-----:R-:W-:Y:S02]  /*5460*/  F2FP.SATFINITE.E5M2.F32.PACK_AB_MERGE_C R5, RZ, R66, RZ ;  /* 0x00000042ff05723e */ /* 0x001fe400048060ff */
[----:B------:R-:W-:Y:S01]  /*5470*/  F2FP.SATFINITE.E5M2.F32.PACK_AB_MERGE_C R65, RZ, R65, RZ ;  /* 0x00000041ff41723e */ /* 0x000fe200048060ff */
[----:B------:R-:W-:Y:S01]  /*5480*/  @!P0 STG.E.U8 desc[UR20][R18.64+0x20], R67 ;  /* 0x0000204312008986 */ /* 0x000fe2000c101114 */
[----:B-1----:R-:W-:Y:S02]  /*5490*/  F2FP.SATFINITE.E5M2.F32.PACK_AB_MERGE_C R25, RZ, R64, RZ ;  /* 0x00000040ff19723e */ /* 0x002fe400048060ff */
[C---:B------:R-:W-:Y:S01]  /*54a0*/  ISETP.LT.OR P1, PT, R6.reuse, 0x9, !P1 ;  /* 0x000000090600780c */ /* 0x040fe20004f21670 */
[----:B------:R0:W-:Y:S01]  /*54b0*/  @!P3 STG.E.U8 desc[UR20][R18.64+0x21], R5 ;  /* 0x000021051200b986 */ /* 0x0001e2000c101114 */
[----:B------:R-:W-:-:S02]  /*54c0*/  ISETP.LT.OR P2, PT, R6, 0x9, !P2 ;  /* 0x000000090600780c */ /* 0x000fc40005741670 */
[C---:B------:R-:W-:Y:S01]  /*54d0*/  ISETP.GE.AND P3, PT, R26.reuse, 0x31, PT ;  /* 0x000000311a00780c */ /* 0x040fe20003f66270 */
[----:B------:R-:W-:Y:S01]  /*54e0*/  @!P6 STG.E.U8 desc[UR20][R16.64+0x28], R65 ;  /* 0x000028411000e986 */ /* 0x000fe2000c101114 */
[----:B------:R-:W-:Y:S02]  /*54f0*/  ISETP.GE.AND P0, PT, R26, 0x32, PT ;  /* 0x000000321a00780c */ /* 0x000fe40003f06270 */
[----:B------:R-:W-:Y:S01]  /*5500*/  F2FP.SATFINITE.E5M2.F32.PACK_AB_MERGE_C R63, RZ, R63, RZ ;  /* 0x0000003fff3f723e */ /* 0x000fe200048060ff */
[----:B------:R1:W-:Y:S01]  /*5510*/  @!P5 STG.E.U8 desc[UR20][R16.64+0x29], R25 ;  /* 0x000029191000d986 */ /* 0x0003e2000c101114 */
[C---:B------:R-:W-:Y:S02]  /*5520*/  ISETP.LT.OR P5, PT, R6.reuse, 0x1, !P3 ;  /* 0x000000010600780c */ /* 0x040fe40005fa1670 */
[----:B------:R-:W-:Y:S02]  /*5530*/  ISETP.LT.OR P6, PT, R6, 0x1, !P0 ;  /* 0x000000010600780c */ /* 0x000fe400047c1670 */
[----:B0-----:R-:W-:Y:S01]  /*5540*/  F2FP.SATFINITE.E5M2.F32.PACK_AB_MERGE_C R5, RZ, R62, RZ ;  /* 0x0000003eff05723e */ /* 0x001fe200048060ff */
[----:B------:R-:W-:Y:S01]  /*5550*/  @!P2 STG.E.U8 desc[UR20][R18.64+0x28], R63 ;  /* 0x0000283f1200a986 */ /* 0x000fe2000c101114 */
[----:B------:R-:W-:-:S02]  /*5560*/  F2FP.SATFINITE.E5M2.F32.PACK_AB_MERGE_C R61, RZ, R61, RZ ;  /* 0x0000003dff3d723e */ /* 0x000fc400048060ff */
[----:B------:R-:W-:Y:S01]  /*5570*/  ISETP.GE.AND P2, PT, R26, 0x3a, PT ;  /* 0x0000003a1a00780c */ /* 0x000fe20003f46270 */
[----:B------:R0:W-:Y:S01]  /*5580*/  @!P1 STG.E.U8 desc[UR20][R18.64+0x29], R5 ;  /* 0x0000290512009986 */ /* 0x0001e2000c101114 */
[----:B------:R-:W-:Y:S02]  /*5590*/  ISETP.LT.OR P1, PT, R6, 0x9, !P3 ;  /* 0x000000090600780c */ /* 0x000fe40005f21670 */
[----:B-1----:R-:W-:Y:S01]  /*55a0*/  F2FP.SATFINITE.E5M2.F32.PACK_AB_MERGE_C R25, RZ, R60, RZ ;  /* 0x0000003cff19723e */ /* 0x002fe200048060ff */
[----:B------:R-:W-:Y:S01]  /*55b0*/  @!P5 STG.E.U8 desc[UR20][R16.64+0x30], R61 ;  /* 0x0000303d1000d986 */ /* 0x000fe2000c101114 */
[----:B------:R-:W-:Y:S02]  /*55c0*/  ISETP.GE.AND P3, PT, R26, 0x39, PT ;  /* 0x000000391a00780c */ /* 0x000fe40003f66270 */
[C---:B------:R-:W-:Y:S01]  /*55d0*/  ISETP.LT.OR P0, PT, R6.reuse, 0x9, !P0 ;  /* 0x000000090600780c */ /* 0x040fe20004701670 */
[----:B------:R1:W-:Y:S01]  /*55e0*/  @!P6 STG.E.U8 desc[UR20][R16.64+0x31], R25 ;  /* 0x000031191000e986 */ /* 0x0003e2000c101114 */
[----:B------:R-:W-:-:S02]  /*55f0*/  ISETP.LT.OR P5, PT, R6, 0x1, !P3 ;  /* 0x000000010600780c */ /* 0x000fc40005fa1670 */
[C---:B------:R-:W-:Y:S02]  /*5600*/  ISETP.LT.OR P6, PT, R6.reuse, 0x1, !P2 ;  /* 0x000000010600780c */ /* 0x040fe400057c1670 */
[C---:B------:R-:W-:Y:S02]  /*5610*/  ISETP.LT.OR P3, PT, R6.reuse, 0x9, !P3 ;  /* 0x000000090600780c */ /* 0x040fe40005f61670 */
[----:B------:R-:W-:Y:S02]  /*5620*/  ISETP.LT.OR P2, PT, R6, 0x9, !P2 ;  /* 0x000000090600780c */ /* 0x000fe40005741670 */
[----:B------:R-:W-:Y:S02]  /*5630*/  F2FP.SATFINITE.E5M2.F32.PACK_AB_MERGE_C R59, RZ, R59, RZ ;  /* 0x0000003bff3b723e */ /* 0x000fe400048060ff */
[----:B0-----:R-:W-:Y:S02]  /*5640*/  F2FP.SATFINITE.E5M2.F32.PACK_AB_MERGE_C R5, RZ, R58, RZ ;  /* 0x0000003aff05723e */ /* 0x001fe400048060ff */
[----:B------:R-:W-:Y:S01]  /*5650*/  F2FP.SATFINITE.E5M2.F32.PACK_AB_MERGE_C R57, RZ, R57, RZ ;  /* 0x00000039ff39723e */ /* 0x000fe200048060ff */
[----:B------:R0:W-:Y:S01]  /*5660*/  @!P1 STG.E.U8 desc[UR20][R18.64+0x30], R59 ;  /* 0x0000303b12009986 */ /* 0x0001e2000c101114 */
[----:B-1----:R-:W-:-:S02]  /*5670*/  F2FP.SATFINITE.E5M2.F32.PACK_AB_MERGE_C R25, RZ, R56, RZ ;  /* 0x00000038ff19723e */ /* 0x002fc400048060ff */
[----:B------:R-:W-:Y:S01]  /*5680*/  F2FP.SATFINITE.E5M2.F32.PACK_AB_MERGE_C R23, RZ, R23, RZ ;  /* 0x00000017ff17723e */ /* 0x000fe200048060ff */
[----:B------:R0:W-:Y:S01]  /*5690*/  @!P0 STG.E.U8 desc[UR20][R18.64+0x31], R5 ;  /* 0x0000310512008986 */ /* 0x0001e2000c101114 */
[----:B------:R-:W-:-:S03]  /*56a0*/  F2FP.SATFINITE.E5M2.F32.PACK_AB_MERGE_C R27, RZ, R22, RZ ;  /* 0x00000016ff1b723e */ /* 0x000fc600048060ff */
[----:B------:R0:W-:Y:S04]  /*56b0*/  @!P5 STG.E.U8 desc[UR20][R16.64+0x38], R57 ;  /* 0x000038391000d986 */ /* 0x0001e8000c101114 */
[----:B------:R0:W-:Y:S04]  /*56c0*/  @!P6 STG.E.U8 desc[UR20][R16.64+0x39], R25 ;  /* 0x000039191000e986 */ /* 0x0001e8000c101114 */
[----:B------:R0:W-:Y:S04]  /*56d0*/  @!P3 STG.E.U8 desc[UR20][R18.64+0x38], R23 ;  /* 0x000038171200b986 */ /* 0x0001e8000c101114 */
[----:B------:R0:W-:Y:S02]  /*56e0*/  @!P2 STG.E.U8 desc[UR20][R18.64+0x39], R27 ;  /* 0x0000391b1200a986 */ /* 0x0001e4000c101114 */
.L_x_106:
[----:B------:R-:W-:Y:S05]  /*56f0*/  BSYNC B0 ;  /* 0x0000000000007941 */ /* 0x000fea0003800000 */
.L_x_40:
[C---:B------:R-:W-:Y:S01]  /*5700*/  LEA R2, P0, R8.reuse, R2, 0x1 ;  /* 0x0000000208027211 */ /* 0x040fe200078008ff */
[----:B------:R-:W-:Y:S01]  /*5710*/  ULDC.64 UR6, c[0x0][0x650] ;  /* 0x0001940000067ab9 */ /* 0x000fe20000000a00 */
[----:B-----5:R-:W-:Y:S01]  /*5720*/  IMAD.U32 R4, RZ, RZ, UR16 ;  /* 0x00000010ff047e24 */ /* 0x020fe2000f8e00ff */
[----:B0-----:R-:W-:Y:S01]  /*5730*/  PRMT R16, RZ, 0x7610, R16 ;  /* 0x00007610ff107816 */ /* 0x001fe20000000010 */
[----:B------:R-:W-:Y:S01]  /*5740*/  IMAD.MOV.U32 R6, RZ, RZ, -0x1 ;  /* 0xffffffffff067424 */ /* 0x000fe200078e00ff */
[----:B------:R-:W-:Y:S01]  /*5750*/  LEA.HI.X R3, R8, R3, R0, 0x1, P0 ;  /* 0x0000000308037211 */ /* 0x000fe200000f0c00 */
[----:B------:R0:W-:Y:S01]  /*5760*/  SYNCS.ARRIVE.TRANS64.A1T0 RZ, [R4+UR23], RZ ;  /* 0x000000ff04ff79a7 */ /* 0x0001e20008100017 */
[----:B------:R-:W-:Y:S01]  /*5770*/  ISETP.GE.U32.AND P0, PT, R2, UR6, PT ;  /* 0x0000000602007c0c */ /* 0x000fe2000bf06070 */
[----:B------:R-:W-:-:S03]  /*5780*/  IMAD.MOV.U32 R5, RZ, RZ, -0x1 ;  /* 0xffffffffff057424 */ /* 0x000fc600078e00ff */
[----:B------:R-:W-:Y:S01]  /*5790*/  ISETP.GE.U32.AND.EX P0, PT, R3, UR7, PT, P0 ;  /* 0x0000000703007c0c */ /* 0x000fe2000bf06100 */
[----:B0-----:R-:W-:-:S12]  /*57a0*/  IMAD.MOV.U32 R4, RZ, RZ, -0x1 ;  /* 0xffffffffff047424 */ /* 0x001fd800078e00ff */
[----:B------:R-:W-:Y:S05]  /*57b0*/  @P0 BRA `(.L_x_107) ;  /* 0x0000000400600947 */ /* 0x000fea0003800000 */
[----:B------:R-:W0:Y:S01]  /*57c0*/  S2R R28, SR_CTAID.X ;  /* 0x00000000001c7919 */ /* 0x000e220000002500 */
[----:B------:R-:W5:Y:S01]  /*57d0*/  LDC.64 R22, c[0x0][0x628] ;  /* 0x00018a00ff167b82 */ /* 0x000f620000000a00 */
[----:B------:R-:W-:Y:S01]  /*57e0*/  ULDC UR6, c[0x0][0x150] ;  /* 0x0000540000067ab9 */ /* 0x000fe20000000800 */
[----:B-1----:R-:W-:Y:S01]  /*57f0*/  IMAD.MOV.U32 R18, RZ, RZ, R2 ;  /* 0x000000ffff127224 */ /* 0x002fe200078e0002 */
[----:B------:R-:W1:Y:S01]  /*5800*/  S2R R30, SR_CTAID.Y ;  /* 0x00000000001e7919 */ /* 0x000e620000002600 */
[----:B------:R-:W-:-:S04]  /*5810*/  IMAD.MOV.U32 R19, RZ, RZ, R3 ;  /* 0x000000ffff137224 */ /* 0x000fc800078e0003 */
[----:B------:R-:W1:Y:S08]  /*5820*/  LDC R31, c[0x0][0x144] ;  /* 0x00005100ff1f7b82 */ /* 0x000e700000000800 */
[----:B------:R-:W1:Y:S08]  /*5830*/  LDC R6, c[0x0][0x630] ;  /* 0x00018c00ff067b82 */ /* 0x000e700000000800 */
[----:B------:R-:W1:Y:S01]  /*5840*/  LDC.64 R26, c[0x0][0x620] ;  /* 0x00018800ff1a7b82 */ /* 0x000e620000000a00 */
[----:B-----5:R-:W-:-:S04]  /*5850*/  ISETP.NE.U32.AND P0, PT, R22, RZ, PT ;  /* 0x000000ff1600720c */ /* 0x020fc80003f05070 */
[----:B------:R-:W-:Y:S02]  /*5860*/  ISETP.NE.AND.EX P0, PT, R23, RZ, PT, P0 ;  /* 0x000000ff1700720c */ /* 0x000fe40003f05300 */
[----:B0-----:R-:W-:-:S05]  /*5870*/  I2FP.F32.U32 R4, R28 ;  /* 0x0000001c00047245 */ /* 0x001fca0000201000 */
[----:B------:R-:W-:-:S04]  /*5880*/  FMUL R4, R4, UR6 ;  /* 0x0000000604047c20 */ /* 0x000fc80008400000 */
[----:B------:R0:W0:Y:S02]  /*5890*/  F2I.U32.TRUNC.NTZ R29, R4 ;  /* 0x00000004001d7305 */ /* 0x000024000020f000 */
[----:B------:R-:W-:Y:S05]  /*58a0*/  @!P0 BRA `(.L_x_108) ;  /* 0x0000000000288947 */ /* 0x000fea0003800000 */
[----:B------:R-:W5:Y:S02]  /*58b0*/  LDC R5, c[0x0][0x634] ;  /* 0x00018d00ff057b82 */ /* 0x000f640000000800 */
[----:B-----5:R-:W-:-:S05]  /*58c0*/  IADD3 R19, P0, R2, R5, RZ ;  /* 0x0000000502137210 */ /* 0x020fca0007f1e0ff */
[----:B--234-:R-:W-:-:S04]  /*58d0*/  IMAD.X R25, RZ, RZ, R3, P0 ;  /* 0x000000ffff197224 */ /* 0x01cfc800000e0603 */
[----:B0-----:R-:W-:-:S04]  /*58e0*/  IMAD.WIDE.U32 R4, R25, R22, RZ ;  /* 0x0000001619047225 */ /* 0x001fc800078e00ff */
[----:B------:R-:W-:-:S04]  /*58f0*/  IMAD.WIDE.U32 R16, P0, R19, R23, R4 ;  /* 0x0000001713107225 */ /* 0x000fc80007800004 */
[----:B------:R-:W-:-:S04]  /*5900*/  IMAD.WIDE.U32 R4, R19, R22, RZ ;  /* 0x0000001613047225 */ /* 0x000fc800078e00ff */
[----:B------:R-:W-:Y:S01]  /*5910*/  IMAD.X R19, RZ, RZ, RZ, P0 ;  /* 0x000000ffff137224 */ /* 0x000fe200000e06ff */
[----:B------:R-:W-:Y:S01]  /*5920*/  IADD3 RZ, P0, R5, R16, RZ ;  /* 0x0000001005ff7210 */ /* 0x000fe20007f1e0ff */
[----:B------:R-:W-:-:S04]  /*5930*/  IMAD.MOV.U32 R18, RZ, RZ, R17 ;  /* 0x000000ffff127224 */ /* 0x000fc800078e0011 */
[----:B------:R-:W-:-:S08]  /*5940*/  IMAD.WIDE.U32.X R18, R25, R23, R18, P0 ;  /* 0x0000001719127225 */ /* 0x000fd000000e0412 */
.L_x_108:
[-CC-:B-1234-:R-:W-:Y:S01]  /*5950*/  SHF.R.U64 R24, R18, R6.reuse, R19.reuse ;  /* 0x0000000612187219 */ /* 0x19efe20000001213 */
[----:B------:R-:W1:Y:S01]  /*5960*/  LDC.64 R34, c[0x0][0x640] ;  /* 0x00019000ff227b82 */ /* 0x000e620000000a00 */
[----:B0-----:R-:W-:Y:S01]  /*5970*/  SHF.R.U32.HI R4, RZ, R6, R19 ;  /* 0x00000006ff047219 */ /* 0x001fe20000011613 */
[----:B------:R-:W-:Y:S01]  /*5980*/  IMAD.MOV R29, RZ, RZ, -R29 ;  /* 0x000000ffff1d7224 */ /* 0x000fe200078e0a1d */
[----:B------:R-:W-:Y:S01]  /*5990*/  IADD3 R17, P0, RZ, -R24, RZ ;  /* 0x80000018ff117210 */ /* 0x000fe20007f1e0ff */
[----:B------:R-:W-:Y:S01]  /*59a0*/  ULDC UR6, c[0x0][0x154] ;  /* 0x0000550000067ab9 */ /* 0x000fe20000000800 */
[----:B------:R-:W-:Y:S02]  /*59b0*/  IMAD.MOV.U32 R19, RZ, RZ, 0x1 ;  /* 0x00000001ff137424 */ /* 0x000fe400078e00ff */
[----:B------:R-:W-:Y:S01]  /*59c0*/  IMAD R29, R31, R29, R28 ;  /* 0x0000001d1f1d7224 */ /* 0x000fe200078e021c */
[----:B------:R-:W0:Y:S01]  /*59d0*/  LDC R16, c[0x0][0x618] ;  /* 0x00018600ff107b82 */ /* 0x000e220000000800 */
[----:B------:R-:W-:-:S04]  /*59e0*/  IMAD.X R5, RZ, RZ, ~R4, P0 ;  /* 0x000000ffff057224 */ /* 0x000fc800000e0e04 */
[-C--:B------:R-:W-:Y:S02]  /*59f0*/  IMAD R6, R5, R26.reuse, RZ ;  /* 0x0000001a05067224 */ /* 0x080fe400078e02ff */
[C---:B------:R-:W-:Y:S01]  /*5a00*/  IMAD.WIDE.U32 R4, R17.reuse, R26, R2 ;  /* 0x0000001a11047225 */ /* 0x040fe200078e0002 */
[----:B------:R-:W2:Y:S03]  /*5a10*/  LDC R18, c[0x0][0x608] ;  /* 0x00018200ff127b82 */ /* 0x000ea60000000800 */
[----:B------:R-:W-:Y:S01]  /*5a20*/  IMAD R17, R17, R27, R6 ;  /* 0x0000001b11117224 */ /* 0x000fe200078e0206 */
[----:B------:R-:W-:-:S03]  /*5a30*/  I2FP.F32.U32 R6, R30 ;  /* 0x0000001e00067245 */ /* 0x000fc60000201000 */
[----:B------:R-:W-:Y:S01]  /*5a40*/  IMAD.IADD R5, R5, 0x1, R17 ;  /* 0x0000000105057824 */ /* 0x000fe200078e0211 */
[----:B------:R-:W3:Y:S01]  /*5a50*/  LDC R32, c[0x0][0x658] ;  /* 0x00019600ff207b82 */ /* 0x000ee20000000800 */
[----:B-1----:R-:W-:Y:S01]  /*5a60*/  ISETP.NE.U32.AND P0, PT, R34, RZ, PT ;  /* 0x000000ff2200720c */ /* 0x002fe20003f05070 */
[----:B------:R-:W-:-:S03]  /*5a70*/  IMAD.MOV.U32 R17, RZ, RZ, -0x1 ;  /* 0xffffffffff117424 */ /* 0x000fc600078e00ff */
[----:B------:R-:W-:-:S03]  /*5a80*/  ISETP.NE.AND.EX P0, PT, R35, RZ, PT, P0 ;  /* 0x000000ff2300720c */ /* 0x000fc60003f05300 */
[----:B------:R-:W1:Y:S01]  /*5a90*/  LDC R27, c[0x0][0x148] ;  /* 0x00005200ff1b7b82 */ /* 0x000e620000000800 */
[-CC-:B0-----:R-:W-:Y:S02]  /*5aa0*/  SHF.R.U64 R22, R4, R16.reuse, R5.reuse ;  /* 0x0000001004167219 */ /* 0x181fe40000001205 */
[----:B------:R-:W-:Y:S01]  /*5ab0*/  SHF.R.U32.HI R5, RZ, R16, R5 ;  /* 0x00000010ff057219 */ /* 0x000fe20000011605 */
[----:B------:R-:W-:-:S04]  /*5ac0*/  FMUL R16, R6, UR6 ;  /* 0x0000000606107c20 */ /* 0x000fc80008400000 */
[----:B------:R-:W0:Y:S01]  /*5ad0*/  LDC R28, c[0x0][0x600] ;  /* 0x00018000ff1c7b82 */ /* 0x000e220000000800 */
[----:B------:R4:W0:Y:S01]  /*5ae0*/  F2I.U32.TRUNC.NTZ R25, R16 ;  /* 0x0000001000197305 */ /* 0x000822000020f000 */
[-CC-:B--2---:R-:W-:Y:S02]  /*5af0*/  SHF.R.U64 R6, R22, R18.reuse, R5.reuse ;  /* 0x0000001216067219 */ /* 0x184fe40000001205 */
[----:B------:R-:W-:-:S04]  /*5b00*/  SHF.R.U32.HI R5, RZ, R18, R5 ;  /* 0x00000012ff057219 */ /* 0x000fc80000011605 */
[----:B------:R-:W2:Y:S01]  /*5b10*/  LDC R33, c[0x0][0x648] ;  /* 0x00019200ff217b82 */ /* 0x000ea20000000800 */
[-CC-:B---3--:R-:W-:Y:S02]  /*5b20*/  SHF.R.U64 R26, R6, R32.reuse, R5.reuse ;  /* 0x00000020061a7219 */ /* 0x188fe40000001205 */
[-C--:B------:R-:W-:Y:S02]  /*5b30*/  SHF.L.U32 R17, R17, R32.reuse, RZ ;  /* 0x0000002011117219 */ /* 0x080fe400000006ff */
[-C--:B------:R-:W-:Y:S01]  /*5b40*/  SHF.R.U32.HI R5, RZ, R32.reuse, R5 ;  /* 0x00000020ff057219 */ /* 0x080fe20000011605 */
[----:B------:R-:W-:Y:S01]  /*5b50*/  IMAD.MOV.U32 R4, RZ, RZ, R26 ;  /* 0x000000ffff047224 */ /* 0x000fe200078e001a */
[----:B------:R-:W-:Y:S01]  /*5b60*/  SHF.L.U32 R32, R19, R32, RZ ;  /* 0x0000002013207219 */ /* 0x000fe200000006ff */
[----:B------:R-:W3:Y:S01]  /*5b70*/  LDC R36, c[0x0][0x638] ;  /* 0x00018e00ff247b82 */ /* 0x000ee20000000800 */
[----:B------:R-:W-:-:S07]  /*5b80*/  LOP3.LUT R31, RZ, R17, RZ, 0x33, !PT ;  /* 0x00000011ff1f7212 */ /* 0x000fce00078e33ff */
[----:B------:R-:W0:Y:S01]  /*5b90*/  LDC R37, c[0x0][0x610] ;  /* 0x00018400ff257b82 */ /* 0x000e220000000800 */
[----:B----4-:R-:W-:Y:S05]  /*5ba0*/  @!P0 BRA `(.L_x_109) ;  /* 0x0000000000288947 */ /* 0x010fea0003800000 */
[----:B------:R-:W4:Y:S02]  /*5bb0*/  LDC R19, c[0x0][0x64c] ;  /* 0x00019300ff137b82 */ /* 0x000f240000000800 */
[----:B----4-:R-:W-:-:S05]  /*5bc0*/  IADD3 R19, P0, R26, R19, RZ ;  /* 0x000000131a137210 */ /* 0x010fca0007f1e0ff */
        /* <DEDUP_REMOVED lines=8> */
.L_x_109:
[----:B--2---:R-:W-:Y:S01]  /*5c50*/  SHF.R.U64 R4, R4, R33, R5 ;  /* 0x0000002104047219 */ /* 0x004fe20000001205 */
[----:B0-----:R-:W-:Y:S01]  /*5c60*/  VIADD R19, R28, 0xffffffff ;  /* 0xffffffff1c137836 */ /* 0x001fe20000000000 */
[----:B------:R-:W-:Y:S01]  /*5c70*/  LOP3.LUT R17, R6, R31, RZ, 0xc0, !PT ;  /* 0x0000001f06117212 */ /* 0x000fe200078ec0ff */
[----:B------:R-:W-:Y:S02]  /*5c80*/  IMAD.MOV R25, RZ, RZ, -R25 ;  /* 0x000000ffff197224 */ /* 0x000fe400078e0a19 */
[----:B------:R-:W-:Y:S02]  /*5c90*/  IMAD.MOV R5, RZ, RZ, -R4 ;  /* 0x000000ffff057224 */ /* 0x000fe400078e0a04 */
[----:B------:R-:W-:Y:S01]  /*5ca0*/  IMAD R6, R32, R4, R17 ;  /* 0x0000000420067224 */ /* 0x000fe200078e0211 */
[----:B------:R-:W-:Y:S01]  /*5cb0*/  LOP3.LUT R17, R22, R19, RZ, 0xc0, !PT ;  /* 0x0000001316117212 */ /* 0x000fe200078ec0ff */
[----:B-1----:R-:W-:Y:S02]  /*5cc0*/  @P4 IMAD R29, R27, R25, R30 ;  /* 0x000000191b1d4224 */ /* 0x002fe400078e021e */
[----:B---3--:R-:W-:-:S02]  /*5cd0*/  IMAD R4, R5, R36, R26 ;  /* 0x0000002405047224 */ /* 0x008fc400078e021a */
[----:B------:R-:W-:Y:S02]  /*5ce0*/  IMAD R6, R6, R37, R29 ;  /* 0x0000002506067224 */ /* 0x000fe400078e021d */
[----:B------:R-:W-:Y:S02]  /*5cf0*/  IMAD R5, R4, R28, R17 ;  /* 0x0000001c04057224 */ /* 0x000fe400078e0211 */
[----:B------:R-:W-:-:S03]  /*5d00*/  IMAD.MOV.U32 R16, RZ, RZ, 0x1 ;  /* 0x00000001ff107424 */ /* 0x000fc600078e00ff */
[----:B------:R-:W-:Y:S02]  /*5d10*/  SEL R4, R5, R6, !P4 ;  /* 0x0000000605047207 */ /* 0x000fe40006000000 */
[----:B------:R-:W-:Y:S01]  /*5d20*/  SEL R6, R6, R5, !P4 ;  /* 0x0000000506067207 */ /* 0x000fe20006000000 */
[----:B------:R-:W-:-:S07]  /*5d30*/  IMAD.MOV.U32 R5, RZ, RZ, R24 ;  /* 0x000000ffff057224 */ /* 0x000fce00078e0018 */
.L_x_107:
[----:B------:R-:W-:Y:S02]  /*5d40*/  LOP3.LUT P0, RZ, R16, 0xff, RZ, 0xc0, !PT ;  /* 0x000000ff10ff7812 */ /* 0x000fe4000780c0ff */
[----:B------:R-:W-:-:S11]  /*5d50*/  LOP3.LUT R87, R87, 0x1, RZ, 0x3c, !PT ;  /* 0x0000000157577812 */ /* 0x000fd600078e3cff */
[----:B------:R-:W-:Y:S05]  /*5d60*/  @P0 BRA `(.L_x_110) ;  /* 0xffffffc000000947 */ /* 0x000fea000383ffff */
[----:B------:R-:W-:Y:S05]  /*5d70*/  EXIT ;  /* 0x000000000000794d */ /* 0x000fea0003800000 */
.L_x_18:
[----:B------:R-:W-:-:S08]  /*5d80*/  ISETP.NE.AND P0, PT, R18, RZ, PT ;  /* 0x000000ff1200720c */ /* 0x000fd00003f05270 */
[----:B--23-5:R-:W0:-:S00]  /*5d90*/  USETMAXREG.DEALLOC.CTAPOOL 0x28 ;  /* 0x00000028000079c8 */ /* 0x02ce0000080e0500 */
[----:B------:R-:W-:Y:S05]  /*5da0*/  @P0 EXIT ;  /* 0x000000000000094d */ /* 0x000fea0003800000 */
[----:B0-----:R-:W-:Y:S01]  /*5db0*/  LOP3.LUT P0, RZ, R20, 0xff, RZ, 0xc0, !PT ;  /* 0x000000ff14ff7812 */ /* 0x001fe2000780c0ff */
[----:B------:R-:W-:Y:S02]  /*5dc0*/  IMAD.MOV.U32 R13, RZ, RZ, 0x1 ;  /* 0x00000001ff0d7424 */ /* 0x000fe400078e00ff */
[----:B------:R-:W-:-:S10]  /*5dd0*/  IMAD.MOV.U32 R12, RZ, RZ, RZ ;  /* 0x000000ffff0c7224 */ /* 0x000fd400078e00ff */
[----:B------:R-:W-:Y:S05]  /*5de0*/  @!P0 BRA `(.L_x_111) ;  /* 0x0000000c00708947 */ /* 0x000fea0003800000 */
[----:B------:R-:W0:Y:S01]  /*5df0*/  S2UR UR9, SR_CgaCtaId ;  /* 0x00000000000979c3 */ /* 0x000e220000008800 */
[----:B------:R-:W-:Y:S01]  /*5e00*/  UMOV UR14, 0x1 ;  /* 0x00000001000e7882 */ /* 0x000fe20000000000 */
[----:B------:R-:W-:Y:S01]  /*5e10*/  LOP3.LUT P0, RZ, R11, 0x1f, RZ, 0xc0, !PT ;  /* 0x0000001f0bff7812 */ /* 0x000fe2000780c0ff */
[----:B------:R-:W-:Y:S01]  /*5e20*/  ULDC UR5, c[0x0][0x658] ;  /* 0x0001960000057ab9 */ /* 0x000fe20000000800 */
[----:B------:R-:W-:Y:S01]  /*5e30*/  UMOV UR7, 0xffffffff ;  /* 0xffffffff00077882 */ /* 0x000fe20000000000 */
[----:B------:R-:W-:Y:S01]  /*5e40*/  BSSY B0, `(.L_x_111) ;  /* 0x00000d6000007945 */ /* 0x000fe20003800000 */
[----:B------:R-:W-:Y:S01]  /*5e50*/  USHF.L.U32 UR7, UR7, UR5, URZ ;  /* 0x0000000507077299 */ /* 0x000fe2000800063f */
[C---:B------:R-:W-:Y:S01]  /*5e60*/  ISETP.NE.AND P2, PT, R10.reuse, RZ, PT ;  /* 0x000000ff0a00720c */ /* 0x040fe20003f45270 */
[----:B------:R-:W-:Y:S01]  /*5e70*/  IMAD.MOV.U32 R15, RZ, RZ, 0x1 ;  /* 0x00000001ff0f7424 */ /* 0x000fe200078e00ff */
[----:B------:R-:W-:Y:S01]  /*5e80*/  ISETP.NE.OR P0, PT, R10, RZ, !P0 ;  /* 0x000000ff0a00720c */ /* 0x000fe20004705670 */
[----:B------:R-:W-:Y:S01]  /*5e90*/  IMAD.MOV.U32 R13, RZ, RZ, 0x1 ;  /* 0x00000001ff0d7424 */ /* 0x000fe200078e00ff */
[----:B------:R-:W-:Y:S01]  /*5ea0*/  LOP3.LUT R14, R7, 0x2, RZ, 0xfc, !PT ;  /* 0x00000002070e7812 */ /* 0x000fe200078efcff */
[----:B------:R-:W-:Y:S01]  /*5eb0*/  IMAD.MOV.U32 R12, RZ, RZ, RZ ;  /* 0x000000ffff0c7224 */ /* 0x000fe200078e00ff */
[----:B------:R-:W-:Y:S01]  /*5ec0*/  ULDC UR4, c[0x0][0x600] ;  /* 0x0001800000047ab9 */ /* 0x000fe20000000800 */
[----:B------:R-:W-:Y:S01]  /*5ed0*/  UMOV UR19, 0x11 ;  /* 0x0000001100137882 */ /* 0x000fe20000000000 */
[----:B------:R-:W-:-:S02]  /*5ee0*/  UIADD3 UR25, UR13, 0x1, URZ ;  /* 0x000000010d197890 */ /* 0x000fc4000fffe03f */
[----:B------:R-:W-:Y:S02]  /*5ef0*/  UIADD3 UR4, UR4, -0x1, URZ ;  /* 0xffffffff04047890 */ /* 0x000fe4000fffe03f */
[----:B------:R-:W-:Y:S02]  /*5f00*/  USHF.L.U32 UR5, UR14, UR5, URZ ;  /* 0x000000050e057299 */ /* 0x000fe4000800063f */
[----:B------:R-:W-:Y:S01]  /*5f10*/  ULOP3.LUT UR7, URZ, UR7, URZ, 0x33, !UPT ;  /* 0x000000073f077292 */ /* 0x000fe2000f8e333f */
[----:B------:R-:W-:Y:S01]  /*5f20*/  ULDC.64 UR26, c[0x0][0x198] ;  /* 0x00006600001a7ab9 */ /* 0x000fe20000000a00 */
[----:B0-----:R-:W-:Y:S02]  /*5f30*/  USHF.R.U32.HI UR28, URZ, 0x2, UR9 ;  /* 0x000000023f1c7899 */ /* 0x001fe40008011609 */
[----:B------:R-:W-:Y:S02]  /*5f40*/  ULOP3.LUT UR8, UR9, 0x3, URZ, 0xc0, !UPT ;  /* 0x0000000309087892 */ /* 0x000fe4000f8ec03f */
[----:B------:R-:W-:-:S02]  /*5f50*/  USHF.L.U32 UR6, UR9, 0x4, URZ ;  /* 0x0000000409067899 */ /* 0x000fc4000800063f */
[----:B------:R-:W-:Y:S02]  /*5f60*/  USHF.L.U32 UR29, UR9, 0x9, URZ ;  /* 0x00000009091d7899 */ /* 0x000fe4000800063f */
[----:B------:R-:W-:Y:S02]  /*5f70*/  ULOP3.LUT UR9, UR9, 0xfffffffc, URZ, 0xc0, !UPT ;  /* 0xfffffffc09097892 */ /* 0x000fe4000f8ec03f */
[----:B------:R-:W-:Y:S02]  /*5f80*/  UISETP.GT.U32.AND UP0, UPT, UR8, 0xffff, UPT ;  /* 0x0000ffff0800788c */ /* 0x000fe4000bf04070 */
[----:B------:R-:W-:Y:S02]  /*5f90*/  ULOP3.LUT UR11, UR9, 0x1, URZ, 0xfc, !UPT ;  /* 0x00000001090b7892 */ /* 0x000fe4000f8efc3f */
[----:B------:R-:W-:Y:S02]  /*5fa0*/  ULOP3.LUT UR12, UR9, 0x2, URZ, 0xfc, !UPT ;  /* 0x00000002090c7892 */ /* 0x000fe4000f8efc3f */
[----:B------:R-:W-:-:S02]  /*5fb0*/  USHF.L.U32 UR10, UR14, UR9, URZ ;  /* 0x000000090e0a7299 */ /* 0x000fc4000800063f */
[----:B------:R-:W-:Y:S02]  /*5fc0*/  ULOP3.LUT UR9, UR9, 0x3, URZ, 0xfc, !UPT ;  /* 0x0000000309097892 */ /* 0x000fe4000f8efc3f */
[----:B------:R-:W-:Y:S02]  /*5fd0*/  USHF.L.U32 UR11, UR14, UR11, URZ ;  /* 0x0000000b0e0b7299 */ /* 0x000fe4000800063f */
[----:B------:R-:W-:Y:S02]  /*5fe0*/  USHF.L.U32 UR12, UR14, UR12, URZ ;  /* 0x0000000c0e0c7299 */ /* 0x000fe4000800063f */
[----:B------:R-:W-:Y:S02]  /*5ff0*/  USEL UR8, UR8, 0xffff, !UP0 ;  /* 0x0000ffff08087887 */ /* 0x000fe4000c000000 */
[----:B------:R-:W-:Y:S02]  /*6000*/  USHF.L.U32 UR9, UR14, UR9, URZ ;  /* 0x000000090e097299 */ /* 0x000fe4000800063f */
[----:B------:R-:W-:-:S02]  /*6010*/  ULOP3.LUT UR10, UR12, UR10, UR11, 0xfe, !UPT ;  /* 0x0000000a0c0a7292 */ /* 0x000fc4000f8efe0b */
[----:B------:R-:W-:Y:S02]  /*6020*/  ULOP3.LUT UR8, UR8, 0xffff, URZ, 0xc0, !UPT ;  /* 0x0000ffff08087892 */ /* 0x000fe4000f8ec03f */
[----:B------:R-:W-:Y:S02]  /*6030*/  ULOP3.LUT UR6, UR6, 0x30, URZ, 0xc0, !UPT ;  /* 0x0000003006067892 */ /* 0x000fe4000f8ec03f */
[----:B------:R-:W-:Y:S02]  /*6040*/  ULOP3.LUT UR18, UR10, UR9, URZ, 0xfc, !UPT ;  /* 0x000000090a127292 */ /* 0x000fe4000f8efc3f */
[----:B------:R-:W-:-:S12]  /*6050*/  USHF.L.U32 UR19, UR19, UR8, URZ ;  /* 0x0000000813137299 */ /* 0x000fd8000800063f */
.L_x_123:
[----:B------:R-:W-:-:S03]  /*6060*/  UMOV UR8, 0xffffffff ;  /* 0xffffffff00087882 */ /* 0x000fc60000000000 */
[----:B------:R-:W-:Y:S05]  /*6070*/  BRA.DIV UR8, `(.L_x_112) ;  /* 0x0000002e083c7947 */ /* 0x000fea000b800000 */
[----:B------:R-:W-:-:S13]  /*6080*/  ELECT P1, URZ, PT ;  /* 0x00000000003f782f */ /* 0x000fda0003820000 */
.L_x_188:
[----:B------:R-:W0:Y:S01]  /*6090*/  LDC R10, c[0x0][0x28c] ;  /* 0x0000a300ff0a7b82 */ /* 0x000e220000000800 */
[----:B------:R-:W-:Y:S01]  /*60a0*/  BSSY B1, `(.L_x_113) ;  /* 0x000003c000017945 */ /* 0x000fe20003800000 */
[----:B0-----:R-:W-:-:S13]  /*60b0*/  ISETP.LT.OR P1, PT, R10, 0x1, !P1 ;  /* 0x000000010a00780c */ /* 0x001fda0004f21670 */
[----:B------:R-:W-:Y:S05]  /*60c0*/  @P1 BRA `(.L_x_114) ;  /* 0x0000000000e41947 */ /* 0x000fea0003800000 */
[----:B------:R-:W-:Y:S01]  /*60d0*/  LEA R10, R6, UR28, 0x1 ;  /* 0x0000001c060a7c11 */ /* 0x000fe2000f8e08ff */
[----:B------:R-:W-:Y:S01]  /*60e0*/  IMAD.MOV.U32 R18, RZ, RZ, RZ ;  /* 0x000000ffff127224 */ /* 0x000fe200078e00ff */
[----:B------:R-:W-:Y:S01]  /*60f0*/  LEA R16, R4, UR6, 0x6 ;  /* 0x0000000604107c11 */ /* 0x000fe2000f8e30ff */
[----:B------:R-:W-:Y:S02]  /*6100*/  IMAD.U32 R20, RZ, RZ, UR25 ;  /* 0x00000019ff147e24 */ /* 0x000fe4000f8e00ff */
[----:B------:R-:W-:Y:S02]  /*6110*/  IMAD.MOV.U32 R4, RZ, RZ, R13 ;  /* 0x000000ffff047224 */ /* 0x000fe400078e000d */
[----:B------:R-:W-:Y:S02]  /*6120*/  IMAD.MOV.U32 R6, RZ, RZ, R12 ;  /* 0x000000ffff067224 */ /* 0x000fe400078e000c */
[----:B------:R-:W-:-:S07]  /*6130*/  IMAD.SHL.U32 R17, R10, 0x20, RZ ;  /* 0x000000200a117824 */ /* 0x000fce00078e00ff */
.L_x_118:
[----:B------:R-:W0:Y:S01]  /*6140*/  S2R R11, SR_CgaCtaId ;  /* 0x00000000000b7919 */ /* 0x000e220000008800 */
[----:B------:R-:W-:-:S04]  /*6150*/  MOV R10, 0x400 ;  /* 0x00000400000a7802 */ /* 0x000fc80000000f00 */
[----:B0-----:R-:W-:Y:S02]  /*6160*/  LEA R21, R11, R10, 0x18 ;  /* 0x0000000a0b157211 */ /* 0x001fe400078ec0ff */
[----:B------:R-:W-:Y:S01]  /*6170*/  SHF.L.U32 R10, R4, 0x1f, RZ ;  /* 0x0000001f040a7819 */ /* 0x000fe200000006ff */
[----:B------:R-:W0:Y:S02]  /*6180*/  @!P2 LDC R11, c[0x0][0x500] ;  /* 0x00014000ff0bab82 */ /* 0x000e240000000800 */
[----:B------:R-:W-:-:S04]  /*6190*/  IMAD R19, R6, 0x8, R21 ;  /* 0x0000000806137824 */ /* 0x000fc800078e0215 */
[----:B------:R-:W1:Y:S02]  /*61a0*/  SYNCS.PHASECHK.TRANS64.TRYWAIT P1, [R19+URZ+0x1c0], R10 ;  /* 0x0001c00a130075a7 */ /* 0x000e64000802017f */
[----:B-1----:R-:W-:Y:S05]  /*61b0*/  @!P1 BRA `(.L_x_115) ;  /* 0x0000002c000c9947 */ /* 0x002fea0003800000 */
.L_x_189:
[----:B-1----:R-:W-:Y:S01]  /*61c0*/  PRMT R10, R14, 0x9910, RZ ;  /* 0x000099100e0a7816 */ /* 0x002fe200000000ff */
[----:B0-----:R0:W-:Y:S03]  /*61d0*/  @!P2 SYNCS.ARRIVE.TRANS64 RZ, [R19+URZ], R11 ;  /* 0x0000000b13ffa9a7 */ /* 0x0011e6000800003f */
[----:B------:R-:W-:-:S13]  /*61e0*/  ISETP.NE.AND P1, PT, R10, 0x2, PT ;  /* 0x000000020a00780c */ /* 0x000fda0003f25270 */
[----:B0-----:R-:W-:Y:S05]  /*61f0*/  @P1 BRA `(.L_x_116) ;  /* 0x0000000000041947 */ /* 0x001fea0003800000 */
[----:B------:R-:W-:Y:S01]  /*6200*/  BPT.TRAP 0x1 ;  /* 0x000000040000795c */ /* 0x000fe20000300000 */
.L_x_116:
[----:B------:R-:W-:Y:S05]  /*6210*/  @P0 BRA `(.L_x_117) ;  /* 0x0000000000040947 */ /* 0x000fea0003800000 */
[----:B------:R-:W-:Y:S01]  /*6220*/  BPT.TRAP 0x1 ;  /* 0x000000040000795c */ /* 0x000fe20000300000 */
.L_x_117:
[----:B------:R-:W-:Y:S01]  /*6230*/  R2UR UR8, R6 ;  /* 0x00000000060872ca */ /* 0x000fe200000e0000 */
[----:B------:R-:W-:Y:S01]  /*6240*/  VIADD R20, R20, 0xffffffff ;  /* 0xffffffff14147836 */ /* 0x000fe20000000000 */
[----:B------:R-:W-:Y:S01]  /*6250*/  R2UR UR22, R21 ;  /* 0x00000000151672ca */ /* 0x000fe200000e0000 */
[----:B------:R-:W-:Y:S01]  /*6260*/  UIADD3 UR14, UP0, UR26, 0xf0, URZ ;  /* 0x000000f01a0e7890 */ /* 0x000fe2000ff1e03f */
[----:B------:R-:W-:Y:S01]  /*6270*/  R2UR UR23, R17 ;  /* 0x00000000111772ca */ /* 0x000fe200000e0000 */
[----:B------:R-:W-:Y:S01]  /*6280*/  UIADD3 UR32, UP1, UR26, 0x1f0, URZ ;  /* 0x000001f01a207890 */ /* 0x000fe2000ff3e03f */
[----:B------:R-:W-:Y:S01]  /*6290*/  R2UR UR9, R19 ;  /* 0x00000000130972ca */ /* 0x000fe200000e0000 */
[----:B------:R-:W-:Y:S01]  /*62a0*/  UIADD3.X UR15, URZ, UR27, URZ, UP0, !UPT ;  /* 0x0000001b3f0f7290 */ /* 0x000fe200087fe43f */
[----:B------:R-:W-:Y:S01]  /*62b0*/  R2UR UR10, R18 ;  /* 0x00000000120a72ca */ /* 0x000fe200000e0000 */
[----:B------:R-:W-:Y:S01]  /*62c0*/  UPRMT UR20, URZ, 0x5410, UR19 ;  /* 0x000054103f147896 */ /* 0x000fe20008000013 */
[----:B------:R-:W-:Y:S01]  /*62d0*/  R2UR UR12, R5 ;  /* 0x00000000050c72ca */ /* 0x000fe200000e0000 */
[----:B------:R-:W-:Y:S01]  /*62e0*/  VIADD R6, R6, 0x1 ;  /* 0x0000000106067836 */ /* 0x000fe20000000000 */
[----:B------:R-:W-:Y:S01]  /*62f0*/  R2UR UR24, R16 ;  /* 0x00000000101872ca */ /* 0x000fe200000e0000 */
[----:B------:R-:W-:Y:S01]  /*6300*/  USHF.L.U32 UR8, UR8, 0xb, URZ ;  /* 0x0000000b08087899 */ /* 0x000fe2000800063f */
[----:B------:R-:W-:Y:S01]  /*6310*/  ISETP.GT.AND P3, PT, R20, 0x1, PT ;  /* 0x000000011400780c */ /* 0x000fe20003f64270 */
[----:B------:R-:W-:Y:S01]  /*6320*/  UPRMT UR30, URZ, 0x5410, UR18 ;  /* 0x000054103f1e7896 */ /* 0x000fe20008000012 */
[----:B------:R-:W-:Y:S01]  /*6330*/  ISETP.NE.AND P1, PT, R6, 0x38, PT ;  /* 0x000000380600780c */ /* 0x000fe20003f25270 */
[----:B------:R-:W-:Y:S01]  /*6340*/  ULEA UR11, UR28, UR8, 0xa ;  /* 0x000000081c0b7291 */ /* 0x000fe2000f8e503f */
[----:B------:R-:W-:Y:S01]  /*6350*/  VIADD R18, R18, 0x20 ;  /* 0x0000002012127836 */ /* 0x000fe20000000000 */
[----:B------:R-:W-:Y:S01]  /*6360*/  ULOP3.LUT UR8, UR8, 0x600, UR29, 0xf8, !UPT ;  /* 0x0000060008087892 */ /* 0x000fe2000f8ef81d */
[----:B------:R-:W-:Y:S01]  /*6370*/  SEL R11, RZ, 0x1, P1 ;  /* 0x00000001ff0b7807 */ /* 0x000fe20000800000 */
[----:B------:R-:W-:Y:S01]  /*6380*/  UIADD3 UR21, UR22, 0x480, UR11 ;  /* 0x0000048016157890 */ /* 0x000fe2000fffe00b */
[----:B------:R-:W-:Y:S01]  /*6390*/  SEL R6, R6, RZ, P1 ;  /* 0x000000ff06067207 */ /* 0x000fe20000800000 */
[----:B------:R-:W-:Y:S01]  /*63a0*/  UIADD3 UR22, UR22, 0x1c480, UR8 ;  /* 0x0001c48016167890 */ /* 0x000fe2000fffe008 */
[----:B------:R-:W-:Y:S01]  /*63b0*/  LOP3.LUT R4, R4, R11, RZ, 0x3c, !PT ;  /* 0x0000000b04047212 */ /* 0x000fe200078e3cff */
[----:B------:R-:W-:Y:S01]  /*63c0*/  UIADD3.X UR33, URZ, UR27, URZ, UP1, !UPT ;  /* 0x0000001b3f217290 */ /* 0x000fe20008ffe43f */
[----:B------:R-:W-:Y:S01]  /*63d0*/  UMOV UR16, 0x0 ;  /* 0x0000000000107882 */ /* 0x000fe20000000000 */
[----:B------:R-:W-:Y:S01]  /*63e0*/  UMOV UR17, 0x10000000 ;  /* 0x1000000000117882 */ /* 0x000fe20000000000 */
[----:B------:R-:W-:Y:S01]  /*63f0*/  UMOV UR11, UR23 ;  /* 0x00000017000b7c82 */ /* 0x000fe20008000000 */
[----:B------:R-:W-:-:S02]  /*6400*/  UMOV UR8, UR21 ;  /* 0x0000001500087c82 */ /* 0x000fc40008000000 */
[----:B------:R0:W-:Y:S02]  /*6410*/  UTMALDG.3D.MULTICAST [UR8], [UR14], UR20, desc[UR16] ;  /* 0x000010080e0073b4 */ /* 0x0001e40008011814 */
[----:B0-----:R-:W-:Y:S01]  /*6420*/  UMOV UR8, UR22 ;  /* 0x0000001600087c82 */ /* 0x001fe20008000000 */
[----:B------:R-:W-:Y:S02]  /*6430*/  UMOV UR11, UR24 ;  /* 0x00000018000b7c82 */ /* 0x000fe40008000000 */
[----:B------:R0:W-:Y:S02]  /*6440*/  UTMALDG.3D.MULTICAST [UR8], [UR32], UR30, desc[UR16] ;  /* 0x00001008200073b4 */ /* 0x0001e4000801181e */
[----:B0-----:R-:W-:Y:S05]  /*6450*/  @P3 BRA `(.L_x_118) ;  /* 0xfffffffc00383947 */ /* 0x001fea000383ffff */
.L_x_114:
[----:B------:R-:W-:Y:S05]  /*6460*/  BSYNC B1 ;  /* 0x0000000000017941 */ /* 0x000fea0003800000 */
.L_x_113:
[----:B------:R-:W-:Y:S01]  /*6470*/  LOP3.LUT P5, RZ, R15, 0xff, RZ, 0xc0, !PT ;  /* 0x000000ff0fff7812 */ /* 0x000fe200078ac0ff */
[----:B------:R-:W-:Y:S01]  /*6480*/  VIADD R11, R12, UR13 ;  /* 0x0000000d0c0b7c36 */ /* 0x000fe20008000000 */
[----:B------:R-:W-:Y:S01]  /*6490*/  ULDC.64 UR8, c[0x0][0x650] ;  /* 0x0001940000087ab9 */ /* 0x000fe20000000a00 */
[----:B------:R-:W-:Y:S01]  /*64a0*/  IMAD.U32 R6, RZ, RZ, UR13 ;  /* 0x0000000dff067e24 */ /* 0x000fe2000f8e00ff */
[----:B------:R-:W-:Y:S01]  /*64b0*/  UISETP.GE.U32.AND UP0, UPT, UR13, 0x38, UPT ;  /* 0x000000380d00788c */ /* 0x000fe2000bf06070 */
[----:B------:R-:W-:Y:S01]  /*64c0*/  BSSY B1, `(.L_x_119) ;  /* 0x000006b000017945 */ /* 0x000fe20003800000 */
[----:B------:R-:W-:Y:S02]  /*64d0*/  ISETP.GT.U32.AND P1, PT, R11, 0x37, PT ;  /* 0x000000370b00780c */ /* 0x000fe40003f24070 */
[----:B------:R-:W-:Y:S02]  /*64e0*/  PRMT R10, RZ, 0x7610, R10 ;  /* 0x00007610ff0a7816 */ /* 0x000fe4000000000a */
[----:B------:R-:W-:-:S02]  /*64f0*/  ISETP.LT.U32.AND P1, PT, R6, 0x38, P1 ;  /* 0x000000380600780c */ /* 0x000fc40000f21070 */
[----:B------:R-:W-:Y:S01]  /*6500*/  PLOP3.LUT P3, PT, PT, PT, UP0, 0x80, 0x0 ;  /* 0x000000000000781c */ /* 0x000fe20003f6f008 */
[----:B------:R-:W0:Y:S01]  /*6510*/  @P5 S2R R5, SR_CgaCtaId ;  /* 0x0000000000055919 */ /* 0x000e220000008800 */
[----:B------:R-:W-:Y:S02]  /*6520*/  @P5 MOV R4, 0x400 ;  /* 0x0000040000045802 */ /* 0x000fe40000000f00 */
[----:B------:R-:W-:Y:S02]  /*6530*/  SEL R6, RZ, 0x1, !P1 ;  /* 0x00000001ff067807 */ /* 0x000fe40004800000 */
[----:B------:R-:W-:Y:S02]  /*6540*/  PRMT R15, RZ, 0x7610, R15 ;  /* 0x00007610ff0f7816 */ /* 0x000fe4000000000f */
[----:B------:R-:W-:Y:S01]  /*6550*/  LOP3.LUT R13, R13, R6, RZ, 0x3c, !PT ;  /* 0x000000060d0d7212 */ /* 0x000fe200078e3cff */
[----:B------:R-:W-:Y:S01]  /*6560*/  IMAD.MOV.U32 R6, RZ, RZ, -0x1 ;  /* 0xffffffffff067424 */ /* 0x000fe200078e00ff */
[----:B0-----:R-:W-:-:S04]  /*6570*/  @P5 LEA R4, R5, R4, 0x18 ;  /* 0x0000000405045211 */ /* 0x001fc800078ec0ff */
[----:B------:R0:W-:Y:S01]  /*6580*/  @P5 SYNCS.ARRIVE.TRANS64.A1T0 RZ, [R4+URZ+0x3b8], RZ ;  /* 0x0003b8ff04ff59a7 */ /* 0x0001e2000810003f */
[----:B------:R-:W-:-:S04]  /*6590*/  IADD3 R2, P5, R2, R8, RZ ;  /* 0x0000000802027210 */ /* 0x000fc80007fbe0ff */
[----:B------:R-:W-:Y:S01]  /*65a0*/  ISETP.GE.U32.AND P1, PT, R2, UR8, PT ;  /* 0x0000000802007c0c */ /* 0x000fe2000bf26070 */
[----:B------:R-:W-:Y:S01]  /*65b0*/  IMAD.X R3, R3, 0x1, R0, P5 ;  /* 0x0000000103037824 */ /* 0x000fe200028e0600 */
[----:B0-----:R-:W-:-:S04]  /*65c0*/  SHF.R.U32.HI R4, RZ, 0x3, R11 ;  /* 0x00000003ff047819 */ /* 0x001fc8000001160b */
[----:B------:R-:W-:Y:S01]  /*65d0*/  ISETP.GE.U32.AND.EX P1, PT, R3, UR9, PT, P1 ;  /* 0x0000000903007c0c */ /* 0x000fe2000bf26110 */
[----:B------:R-:W-:-:S04]  /*65e0*/  IMAD.WIDE.U32 R4, R4, 0x24924925, RZ ;  /* 0x2492492504047825 */ /* 0x000fc800078e00ff */
[----:B------:R-:W-:Y:S01]  /*65f0*/  IMAD R12, R5, -0x38, R11 ;  /* 0xffffffc8050c7824 */ /* 0x000fe200078e020b */
[----:B------:R-:W-:Y:S01]  /*6600*/  @P3 LOP3.LUT R13, R13, 0x1, R5, 0x78, !PT ;  /* 0x000000010d0d3812 */ /* 0x000fe200078e7805 */
[----:B------:R-:W-:Y:S02]  /*6610*/  IMAD.MOV.U32 R4, RZ, RZ, -0x1 ;  /* 0xffffffffff047424 */ /* 0x000fe400078e00ff */
[----:B------:R-:W-:-:S04]  /*6620*/  IMAD.MOV.U32 R5, RZ, RZ, -0x1 ;  /* 0xffffffffff057424 */ /* 0x000fc800078e00ff */
[----:B------:R-:W-:Y:S05]  /*6630*/  @P1 BRA `(.L_x_120) ;  /* 0x00000004004c1947 */ /* 0x000fea0003800000 */
[----:B------:R-:W0:Y:S01]  /*6640*/  S2R R17, SR_CTAID.X ;  /* 0x0000000000117919 */ /* 0x000e220000002500 */
[----:B------:R-:W-:Y:S01]  /*6650*/  ULDC.64 UR8, c[0x0][0x628] ;  /* 0x00018a0000087ab9 */ /* 0x000fe20000000a00 */
[----:B------:R-:W1:Y:S01]  /*6660*/  LDC R18, c[0x0][0x144] ;  /* 0x00005100ff127b82 */ /* 0x000e620000000800 */
[----:B------:R-:W-:Y:S01]  /*6670*/  ISETP.NE.U32.AND P1, PT, RZ, UR8, PT ;  /* 0x00000008ff007c0c */ /* 0x000fe2000bf25070 */
[----:B------:R-:W2:Y:S01]  /*6680*/  S2R R6, SR_CTAID.Y ;  /* 0x0000000000067919 */ /* 0x000ea20000002600 */
[----:B------:R-:W-:Y:S01]  /*6690*/  ULDC UR10, c[0x0][0x150] ;  /* 0x00005400000a7ab9 */ /* 0x000fe20000000800 */
[----:B------:R-:W-:Y:S01]  /*66a0*/  ULDC UR11, c[0x0][0x630] ;  /* 0x00018c00000b7ab9 */ /* 0x000fe20000000800 */
[----:B------:R-:W-:Y:S01]  /*66b0*/  ISETP.NE.AND.EX P1, PT, RZ, UR9, PT, P1 ;  /* 0x00000009ff007c0c */ /* 0x000fe2000bf25310 */
[----:B------:R-:W-:Y:S01]  /*66c0*/  IMAD.MOV.U32 R4, RZ, RZ, R2 ;  /* 0x000000ffff047224 */ /* 0x000fe200078e0002 */
[----:B0-----:R-:W-:-:S05]  /*66d0*/  I2FP.F32.U32 R5, R17 ;  /* 0x0000001100057245 */ /* 0x001fca0000201000 */
[----:B------:R-:W-:Y:S01]  /*66e0*/  FMUL R20, R5, UR10 ;  /* 0x0000000a05147c20 */ /* 0x000fe20008400000 */
[----:B------:R-:W-:-:S05]  /*66f0*/  IMAD.MOV.U32 R5, RZ, RZ, R3 ;  /* 0x000000ffff057224 */ /* 0x000fca00078e0003 */
[----:B--2---:R-:W-:Y:S05]  /*6700*/  @!P1 BRA `(.L_x_121) ;  /* 0x0000000000289947 */ /* 0x004fea0003800000 */
[----:B------:R-:W-:Y:S02]  /*6710*/  ULDC UR10, c[0x0][0x634] ;  /* 0x00018d00000a7ab9 */ /* 0x000fe40000000800 */
[----:B------:R-:W-:-:S05]  /*6720*/  IADD3 R5, P1, R2, UR10, RZ ;  /* 0x0000000a02057c10 */ /* 0x000fca000ff3e0ff */
[----:B------:R-:W-:-:S04]  /*6730*/  IMAD.X R19, RZ, RZ, R3, P1 ;  /* 0x000000ffff137224 */ /* 0x000fc800008e0603 */
[----:B------:R-:W-:-:S04]  /*6740*/  IMAD.WIDE.U32 R10, R19, UR8, RZ ;  /* 0x00000008130a7c25 */ /* 0x000fc8000f8e00ff */
[----:B------:R-:W-:-:S04]  /*6750*/  IMAD.WIDE.U32 R10, P1, R5, UR9, R10 ;  /* 0x00000009050a7c25 */ /* 0x000fc8000f82000a */
[----:B------:R-:W-:-:S04]  /*6760*/  IMAD.WIDE.U32 R4, R5, UR8, RZ ;  /* 0x0000000805047c25 */ /* 0x000fc8000f8e00ff */
[----:B------:R-:W-:Y:S01]  /*6770*/  IMAD.MOV.U32 R4, RZ, RZ, R11 ;  /* 0x000000ffff047224 */ /* 0x000fe200078e000b */
[----:B------:R-:W-:Y:S01]  /*6780*/  IADD3 RZ, P3, R5, R10, RZ ;  /* 0x0000000a05ff7210 */ /* 0x000fe20007f7e0ff */
[----:B------:R-:W-:-:S04]  /*6790*/  IMAD.X R5, RZ, RZ, RZ, P1 ;  /* 0x000000ffff057224 */ /* 0x000fc800008e06ff */
[----:B------:R-:W-:-:S08]  /*67a0*/  IMAD.WIDE.U32.X R4, R19, UR9, R4, P3 ;  /* 0x0000000913047c25 */ /* 0x000fd000098e0404 */
.L_x_121:
[--C-:B------:R-:W-:Y:S01]  /*67b0*/  SHF.R.U64 R16, R4, UR11, R5.reuse ;  /* 0x0000000b04107c19 */ /* 0x100fe20008001205 */
[----:B------:R-:W0:Y:S01]  /*67c0*/  F2I.U32.TRUNC.NTZ R20, R20 ;  /* 0x0000001400147305 */ /* 0x000e22000020f000 */
[----:B------:R-:W-:Y:S01]  /*67d0*/  SHF.R.U32.HI R4, RZ, UR11, R5 ;  /* 0x0000000bff047c19 */ /* 0x000fe20008011605 */
[----:B------:R-:W-:Y:S01]  /*67e0*/  ULDC.64 UR8, c[0x0][0x620] ;  /* 0x0001880000087ab9 */ /* 0x000fe20000000a00 */
[----:B------:R-:W-:Y:S01]  /*67f0*/  IADD3 R11, P1, RZ, -R16, RZ ;  /* 0x80000010ff0b7210 */ /* 0x000fe20007f3e0ff */
[----:B------:R-:W-:Y:S01]  /*6800*/  ULDC.64 UR10, c[0x0][0x640] ;  /* 0x00019000000a7ab9 */ /* 0x000fe20000000a00 */
[----:B------:R-:W2:Y:S03]  /*6810*/  LDC R21, c[0x0][0x148] ;  /* 0x00005200ff157b82 */ /* 0x000ea60000000800 */
[----:B------:R-:W-:Y:S01]  /*6820*/  IMAD.X R4, RZ, RZ, ~R4, P1 ;  /* 0x000000ffff047224 */ /* 0x000fe200008e0e04 */
[----:B------:R-:W-:-:S03]  /*6830*/  ISETP.NE.U32.AND P1, PT, RZ, UR10, PT ;  /* 0x0000000aff007c0c */ /* 0x000fc6000bf25070 */
[----:B------:R-:W-:Y:S01]  /*6840*/  IMAD R10, R4, UR8, RZ ;  /* 0x00000008040a7c24 */ /* 0x000fe2000f8e02ff */
[----:B------:R-:W-:Y:S01]  /*6850*/  ISETP.NE.AND.EX P1, PT, RZ, UR11, PT, P1 ;  /* 0x0000000bff007c0c */ /* 0x000fe2000bf25310 */
[----:B------:R-:W-:Y:S01]  /*6860*/  IMAD.WIDE.U32 R4, R11, UR8, R2 ;  /* 0x000000080b047c25 */ /* 0x000fe2000f8e0002 */
[----:B------:R-:W-:-:S03]  /*6870*/  ULDC UR8, c[0x0][0x618] ;  /* 0x0001860000087ab9 */ /* 0x000fc60000000800 */
[----:B------:R-:W-:Y:S01]  /*6880*/  IMAD R11, R11, UR9, R10 ;  /* 0x000000090b0b7c24 */ /* 0x000fe2000f8e020a */
[----:B------:R-:W-:Y:S01]  /*6890*/  ULDC UR9, c[0x0][0x154] ;  /* 0x0000550000097ab9 */ /* 0x000fe20000000800 */
[----:B0-----:R-:W-:Y:S02]  /*68a0*/  IMAD.MOV R10, RZ, RZ, -R20 ;  /* 0x000000ffff0a7224 */ /* 0x001fe400078e0a14 */
[----:B------:R-:W-:Y:S02]  /*68b0*/  IMAD.IADD R5, R5, 0x1, R11 ;  /* 0x0000000105057824 */ /* 0x000fe400078e020b */
[----:B-1----:R-:W-:Y:S01]  /*68c0*/  IMAD R17, R18, R10, R17 ;  /* 0x0000000a12117224 */ /* 0x002fe200078e0211 */
[----:B------:R-:W-:Y:S02]  /*68d0*/  I2FP.F32.U32 R10, R6 ;  /* 0x00000006000a7245 */ /* 0x000fe40000201000 */
[--C-:B------:R-:W-:Y:S02]  /*68e0*/  SHF.R.U64 R18, R4, UR8, R5.reuse ;  /* 0x0000000804127c19 */ /* 0x100fe40008001205 */
[----:B------:R-:W-:Y:S01]  /*68f0*/  SHF.R.U32.HI R5, RZ, UR8, R5 ;  /* 0x00000008ff057c19 */ /* 0x000fe20008011605 */
[----:B------:R-:W-:Y:S01]  /*6900*/  FMUL R10, R10, UR9 ;  /* 0x000000090a0a7c20 */ /* 0x000fe20008400000 */
[----:B------:R-:W-:-:S02]  /*6910*/  ULDC UR8, c[0x0][0x608] ;  /* 0x0001820000087ab9 */ /* 0x000fc40000000800 */
[--C-:B------:R-:W-:Y:S01]  /*6920*/  SHF.R.U64 R20, R18, UR8, R5.reuse ;  /* 0x0000000812147c19 */ /* 0x100fe20008001205 */
[----:B------:R0:W1:Y:S01]  /*6930*/  F2I.U32.TRUNC.NTZ R22, R10 ;  /* 0x0000000a00167305 */ /* 0x000062000020f000 */
[----:B------:R-:W-:Y:S01]  /*6940*/  SHF.R.U32.HI R5, RZ, UR8, R5 ;  /* 0x00000008ff057c19 */ /* 0x000fe20008011605 */
[----:B------:R-:W-:-:S03]  /*6950*/  ULDC UR8, c[0x0][0x658] ;  /* 0x0001960000087ab9 */ /* 0x000fc60000000800 */
[--C-:B------:R-:W-:Y:S02]  /*6960*/  SHF.R.U64 R19, R20, UR8, R5.reuse ;  /* 0x0000000814137c19 */ /* 0x100fe40008001205 */
[----:B------:R-:W-:-:S03]  /*6970*/  SHF.R.U32.HI R23, RZ, UR8, R5 ;  /* 0x00000008ff177c19 */ /* 0x000fc60008011605 */
[----:B------:R-:W-:Y:S02]  /*6980*/  IMAD.MOV.U32 R4, RZ, RZ, R19 ;  /* 0x000000ffff047224 */ /* 0x000fe400078e0013 */
[----:B------:R-:W-:Y:S01]  /*6990*/  IMAD.MOV.U32 R5, RZ, RZ, R23 ;  /* 0x000000ffff057224 */ /* 0x000fe200078e0017 */
[----:B0-----:R-:W-:Y:S06]  /*69a0*/  @!P1 BRA `(.L_x_122) ;  /* 0x0000000000289947 */ /* 0x001fec0003800000 */
        /* <DEDUP_REMOVED lines=10> */
.L_x_122:
[----:B------:R-:W-:Y:S01]  /*6a50*/  ULDC UR8, c[0x0][0x648] ;  /* 0x0001920000087ab9 */ /* 0x000fe20000000800 */
[----:B-1----:R-:W-:Y:S01]  /*6a60*/  IMAD.MOV R22, RZ, RZ, -R22 ;  /* 0x000000ffff167224 */ /* 0x002fe200078e0a16 */
[----:B------:R-:W-:Y:S01]  /*6a70*/  SHF.R.U64 R5, R4, UR8, R5 ;  /* 0x0000000804057c19 */ /* 0x000fe20008001205 */
[----:B------:R-:W-:Y:S01]  /*6a80*/  ULDC UR8, c[0x0][0x638] ;  /* 0x00018e0000087ab9 */ /* 0x000fe20000000800 */
[----:B------:R-:W-:Y:S01]  /*6a90*/  LOP3.LUT R4, R20, UR7, RZ, 0xc0, !PT ;  /* 0x0000000714047c12 */ /* 0x000fe2000f8ec0ff */
[----:B--2---:R-:W-:Y:S01]  /*6aa0*/  @P4 IMAD R17, R21, R22, R6 ;  /* 0x0000001615114224 */ /* 0x004fe200078e0206 */
[----:B------:R-:W-:Y:S01]  /*6ab0*/  LOP3.LUT R18, R18, UR4, RZ, 0xc0, !PT ;  /* 0x0000000412127c12 */ /* 0x000fe2000f8ec0ff */
[----:B------:R-:W-:Y:S01]  /*6ac0*/  IMAD.MOV R6, RZ, RZ, -R5 ;  /* 0x000000ffff067224 */ /* 0x000fe200078e0a05 */
[----:B------:R-:W-:Y:S01]  /*6ad0*/  ULDC UR9, c[0x0][0x610] ;  /* 0x0001840000097ab9 */ /* 0x000fe20000000800 */
[----:B------:R-:W-:Y:S02]  /*6ae0*/  IMAD R4, R5, UR5, R4 ;  /* 0x0000000505047c24 */ /* 0x000fe4000f8e0204 */
[----:B------:R-:W-:Y:S01]  /*6af0*/  IMAD R19, R6, UR8, R19 ;  /* 0x0000000806137c24 */ /* 0x000fe2000f8e0213 */
[----:B------:R-:W-:Y:S01]  /*6b00*/  ULDC UR8, c[0x0][0x600] ;  /* 0x0001800000087ab9 */ /* 0x000fe20000000800 */
[----:B------:R-:W-:-:S02]  /*6b10*/  IMAD R17, R4, UR9, R17 ;  /* 0x0000000904117c24 */ /* 0x000fc4000f8e0211 */
[----:B------:R-:W-:Y:S02]  /*6b20*/  IMAD R6, R19, UR8, R18 ;  /* 0x0000000813067c24 */ /* 0x000fe4000f8e0212 */
[----:B------:R-:W-:Y:S02]  /*6b30*/  IMAD.MOV.U32 R10, RZ, RZ, 0x1 ;  /* 0x00000001ff0a7424 */ /* 0x000fe400078e00ff */
[----:B------:R-:W-:Y:S01]  /*6b40*/  IMAD.MOV.U32 R5, RZ, RZ, R16 ;  /* 0x000000ffff057224 */ /* 0x000fe200078e0010 */
[----:B------:R-:W-:Y:S02]  /*6b50*/  SEL R4, R6, R17, !P4 ;  /* 0x0000001106047207 */ /* 0x000fe40006000000 */
[----:B------:R-:W-:-:S07]  /*6b60*/  SEL R6, R17, R6, !P4 ;  /* 0x0000000611067207 */ /* 0x000fce0006000000 */
.L_x_120:
[----:B------:R-:W-:Y:S05]  /*6b70*/  BSYNC B1 ;  /* 0x0000000000017941 */ /* 0x000fea0003800000 */
.L_x_119:
[----:B------:R-:W-:-:S13]  /*6b80*/  LOP3.LUT P1, RZ, R10, 0xff, RZ, 0xc0, !PT ;  /* 0x000000ff0aff7812 */ /* 0x000fda000782c0ff */
[----:B------:R-:W-:Y:S05]  /*6b90*/  @P1 BRA `(.L_x_123) ;  /* 0xfffffff400301947 */ /* 0x000fea000383ffff */
[----:B------:R-:W-:Y:S05]  /*6ba0*/  BSYNC B0 ;  /* 0x0000000000007941 */ /* 0x000fea0003800000 */
.L_x_111:
[----:B------:R-:W-:-:S03]  /*6bb0*/  UMOV UR8, 0xffffffff ;  /* 0xffffffff00087882 */ /* 0x000fc60000000000 */
[----:B------:R-:W-:Y:S05]  /*6bc0*/  BRA.DIV UR8, `(.L_x_124) ;  /* 0x00000022089c7947 */ /* 0x000fea000b800000 */
[----:B------:R-:W-:-:S13]  /*6bd0*/  ELECT P0, URZ, PT ;  /* 0x00000000003f782f */ /* 0x000fda0003800000 */
.L_x_192:
[----:B------:R-:W-:Y:S04]  /*6be0*/  BSSY B0, `(.L_x_125) ;  /* 0x00001ff000007945 */ /* 0x000fe80003800000 */
[----:B------:R-:W-:Y:S05]  /*6bf0*/  @!P0 BRA `(.L_x_126) ;  /* 0x0000001c00f48947 */ /* 0x000fea0003800000 */
[----:B------:R-:W-:-:S04]  /*6c00*/  LOP3.LUT R7, R7, 0x2, RZ, 0xfc, !PT ;  /* 0x0000000207077812 */ /* 0x000fc800078efcff */
[----:B------:R-:W-:-:S13]  /*6c10*/  ISETP.NE.AND P0, PT, R7, 0x3, PT ;  /* 0x000000030700780c */ /* 0x000fda0003f05270 */
[----:B------:R-:W-:Y:S05]  /*6c20*/  @!P0 BRA `(.L_x_127) ;  /* 0x0000000000048947 */ /* 0x000fea0003800000 */
[----:B------:R-:W-:Y:S01]  /*6c30*/  BPT.TRAP 0x1 ;  /* 0x000000040000795c */ /* 0x000fe20000300000 */
.L_x_127:
[----:B------:R-:W0:Y:S01]  /*6c40*/  S2R R3, SR_CgaCtaId ;  /* 0x0000000000037919 */ /* 0x000e220000008800 */
[----:B------:R-:W-:Y:S02]  /*6c50*/  MOV R0, 0x400 ;  /* 0x0000040000007802 */ /* 0x000fe40000000f00 */
[----:B------:R-:W-:Y:S02]  /*6c60*/  SHF.L.U32 R2, R13, 0x1f, RZ ;  /* 0x0000001f0d027819 */ /* 0x000fe400000006ff */
[----:B0-----:R-:W-:-:S05]  /*6c70*/  LEA R3, R3, R0, 0x18 ;  /* 0x0000000003037211 */ /* 0x001fca00078ec0ff */
[----:B------:R-:W-:-:S04]  /*6c80*/  VIADD R3, R3, 0x1c0 ;  /* 0x000001c003037836 */ /* 0x000fc80000000000 */
[C---:B------:R-:W-:Y:S02]  /*6c90*/  IMAD R5, R12.reuse, 0x8, R3 ;  /* 0x000000080c057824 */ /* 0x040fe400078e0203 */
[----:B------:R-:W-:Y:S02]  /*6ca0*/  VIADD R12, R12, 0x1 ;  /* 0x000000010c0c7836 */ /* 0x000fe40000000000 */
[----:B------:R-:W0:Y:S03]  /*6cb0*/  SYNCS.PHASECHK.TRANS64.TRYWAIT P0, [R5+URZ], R2 ;  /* 0x00000002050075a7 */ /* 0x000e26000800017f */
[----:B------:R-:W-:-:S04]  /*6cc0*/  ISETP.NE.AND P1, PT, R12, 0x38, PT ;  /* 0x000000380c00780c */ /* 0x000fc80003f25270 */
[----:B------:R-:W-:Y:S02]  /*6cd0*/  SEL R0, RZ, 0x1, P1 ;  /* 0x00000001ff007807 */ /* 0x000fe40000800000 */
[----:B------:R-:W-:Y:S02]  /*6ce0*/  SEL R12, R12, RZ, P1 ;  /* 0x000000ff0c0c7207 */ /* 0x000fe40000800000 */
[----:B------:R-:W-:-:S03]  /*6cf0*/  LOP3.LUT R13, R13, R0, RZ, 0x3c, !PT ;  /* 0x000000000d0d7212 */ /* 0x000fc600078e3cff */
[----:B------:R-:W-:Y:S01]  /*6d00*/  IMAD R7, R12, 0x8, R3 ;  /* 0x000000080c077824 */ /* 0x000fe200078e0203 */
[----:B------:R-:W-:Y:S01]  /*6d10*/  SHF.L.U32 R4, R13, 0x1f, RZ ;  /* 0x0000001f0d047819 */ /* 0x000fe200000006ff */
[----:B0-----:R-:W-:Y:S06]  /*6d20*/  @!P0 BRA `(.L_x_128) ;  /* 0x0000002000688947 */ /* 0x001fec0003800000 */
.L_x_193:
[----:B------:R-:W1:Y:S01]  /*6d30*/  SYNCS.PHASECHK.TRANS64.TRYWAIT P0, [R7+URZ], R4 ;  /* 0x00000004070075a7 */ /* 0x000e62000800017f */
[----:B------:R-:W-:-:S05]  /*6d40*/  VIADD R0, R12, 0x1 ;  /* 0x000000010c007836 */ /* 0x000fca0000000000 */
[----:B------:R-:W-:-:S04]  /*6d50*/  ISETP.NE.AND P1, PT, R0, 0x38, PT ;  /* 0x000000380000780c */ /* 0x000fc80003f25270 */
[----:B0-----:R-:W-:Y:S02]  /*6d60*/  SEL R2, RZ, 0x1, P1 ;  /* 0x00000001ff027807 */ /* 0x001fe40000800000 */
[----:B------:R-:W-:Y:S02]  /*6d70*/  SEL R0, R0, RZ, P1 ;  /* 0x000000ff00007207 */ /* 0x000fe40000800000 */
[----:B------:R-:W-:-:S03]  /*6d80*/  LOP3.LUT R13, R13, R2, RZ, 0x3c, !PT ;  /* 0x000000020d0d7212 */ /* 0x000fc600078e3cff */
[----:B------:R-:W-:Y:S01]  /*6d90*/  IMAD R6, R0, 0x8, R3 ;  /* 0x0000000800067824 */ /* 0x000fe200078e0203 */
[----:B------:R-:W-:Y:S01]  /*6da0*/  SHF.L.U32 R5, R13, 0x1f, RZ ;  /* 0x0000001f0d057819 */ /* 0x000fe200000006ff */
[----:B-1----:R-:W-:Y:S06]  /*6db0*/  @!P0 BRA `(.L_x_129) ;  /* 0x0000002000588947 */ /* 0x002fec0003800000 */
.L_x_194:
[----:B------:R-:W1:Y:S01]  /*6dc0*/  SYNCS.PHASECHK.TRANS64.TRYWAIT P0, [R6+URZ], R5 ;  /* 0x00000005060075a7 */ /* 0x000e62000800017f */
[----:B------:R-:W-:-:S05]  /*6dd0*/  VIADD R0, R0, 0x1 ;  /* 0x0000000100007836 */ /* 0x000fca0000000000 */
[----:B------:R-:W-:-:S04]  /*6de0*/  ISETP.NE.AND P1, PT, R0, 0x38, PT ;  /* 0x000000380000780c */ /* 0x000fc80003f25270 */
[----:B------:R-:W-:Y:S02]  /*6df0*/  SEL R2, RZ, 0x1, P1 ;  /* 0x00000001ff027807 */ /* 0x000fe40000800000 */
[----:B------:R-:W-:Y:S02]  /*6e00*/  SEL R0, R0, RZ, P1 ;  /* 0x000000ff00007207 */ /* 0x000fe40000800000 */
[----:B------:R-:W-:-:S03]  /*6e10*/  LOP3.LUT R13, R13, R2, RZ, 0x3c, !PT ;  /* 0x000000020d0d7212 */ /* 0x000fc600078e3cff */
[----:B0-----:R-:W-:Y:S01]  /*6e20*/  IMAD R7, R0, 0x8, R3 ;  /* 0x0000000800077824 */ /* 0x001fe200078e0203 */
[----:B------:R-:W-:Y:S01]  /*6e30*/  SHF.L.U32 R4, R13, 0x1f, RZ ;  /* 0x0000001f0d047819 */ /* 0x000fe200000006ff */
[----:B-1----:R-:W-:Y:S06]  /*6e40*/  @!P0 BRA `(.L_x_130) ;  /* 0x0000002000488947 */ /* 0x002fec0003800000 */
.L_x_195:
        /* <DEDUP_REMOVED lines=9> */
.L_x_196:
        /* <DEDUP_REMOVED lines=9> */
.L_x_197:
        /* <DEDUP_REMOVED lines=9> */
.L_x_198:
        /* <DEDUP_REMOVED lines=9> */
.L_x_199:
        /* <DEDUP_REMOVED lines=9> */
.L_x_200:
        /* <DEDUP_REMOVED lines=9> */
.L_x_201:
        /* <DEDUP_REMOVED lines=9> */
.L_x_202:
        /* <DEDUP_REMOVED lines=9> */
.L_x_203:
        /* <DEDUP_REMOVED lines=9> */
.L_x_204:
        /* <DEDUP_REMOVED lines=9> */
.L_x_205:
        /* <DEDUP_REMOVED lines=9> */
.L_x_206:
        /* <DEDUP_REMOVED lines=9> */
.L_x_207:
        /* <DEDUP_REMOVED lines=9> */
.L_x_208:
        /* <DEDUP_REMOVED lines=9> */
.L_x_209:
        /* <DEDUP_REMOVED lines=9> */
.L_x_210:
        /* <DEDUP_REMOVED lines=9> */
.L_x_211:
        /* <DEDUP_REMOVED lines=9> */
.L_x_212:
        /* <DEDUP_REMOVED lines=9> */
.L_x_213:
        /* <DEDUP_REMOVED lines=9> */
.L_x_214:
        /* <DEDUP_REMOVED lines=9> */
.L_x_215:
        /* <DEDUP_REMOVED lines=9> */
.L_x_216:
        /* <DEDUP_REMOVED lines=9> */
.L_x_217:
        /* <DEDUP_REMOVED lines=9> */
.L_x_218:
        /* <DEDUP_REMOVED lines=9> */
.L_x_219:
        /* <DEDUP_REMOVED lines=9> */
.L_x_220:
        /* <DEDUP_REMOVED lines=9> */
.L_x_221:
        /* <DEDUP_REMOVED lines=9> */
.L_x_222:
        /* <DEDUP_REMOVED lines=9> */
.L_x_223:
        /* <DEDUP_REMOVED lines=9> */
.L_x_224:
        /* <DEDUP_REMOVED lines=9> */
.L_x_225:
        /* <DEDUP_REMOVED lines=9> */
.L_x_226:
        /* <DEDUP_REMOVED lines=9> */
.L_x_227:
        /* <DEDUP_REMOVED lines=9> */
.L_x_228:
        /* <DEDUP_REMOVED lines=9> */
.L_x_229:
        /* <DEDUP_REMOVED lines=9> */
.L_x_230:
        /* <DEDUP_REMOVED lines=9> */
.L_x_231:
        /* <DEDUP_REMOVED lines=9> */
.L_x_232:
        /* <DEDUP_REMOVED lines=9> */
.L_x_233:
        /* <DEDUP_REMOVED lines=9> */
.L_x_234:
        /* <DEDUP_REMOVED lines=9> */
.L_x_235:
        /* <DEDUP_REMOVED lines=9> */
.L_x_236:
        /* <DEDUP_REMOVED lines=9> */
.L_x_237:
        /* <DEDUP_REMOVED lines=9> */
.L_x_238:
        /* <DEDUP_REMOVED lines=9> */
.L_x_239:
        /* <DEDUP_REMOVED lines=9> */
.L_x_240:
        /* <DEDUP_REMOVED lines=9> */
.L_x_241:
        /* <DEDUP_REMOVED lines=9> */
.L_x_242:
        /* <DEDUP_REMOVED lines=9> */
.L_x_243:
        /* <DEDUP_REMOVED lines=9> */
.L_x_244:
        /* <DEDUP_REMOVED lines=9> */
.L_x_245:
        /* <DEDUP_REMOVED lines=9> */
.L_x_246:
[----:B------:R-:W1:Y:S01]  /*8b00*/  SYNCS.PHASECHK.TRANS64.TRYWAIT P0, [R6+URZ], R5 ;  /* 0x00000005060075a7 */ /* 0x000e62000800017f */
[----:B------:R-:W-:-:S05]  /*8b10*/  VIADD R0, R0, 0x1 ;  /* 0x0000000100007836 */ /* 0x000fca0000000000 */
[----:B------:R-:W-:-:S04]  /*8b20*/  ISETP.NE.AND P1, PT, R0, 0x38, PT ;  /* 0x000000380000780c */ /* 0x000fc80003f25270 */
[----:B------:R-:W-:Y:S02]  /*8b30*/  SEL R2, RZ, 0x1, P1 ;  /* 0x00000001ff027807 */ /* 0x000fe40000800000 */
[----:B------:R-:W-:Y:S02]  /*8b40*/  SEL R0, R0, RZ, P1 ;  /* 0x000000ff00007207 */ /* 0x000fe40000800000 */
[----:B------:R-:W-:Y:S01]  /*8b50*/  LOP3.LUT R2, R13, R2, RZ, 0x3c, !PT ;  /* 0x000000020d027212 */ /* 0x000fe200078e3cff */
[----:B-1----:R-:W-:Y:S06]  /*8b60*/  @!P0 BRA `(.L_x_182) ;  /* 0x0000001400108947 */ /* 0x002fec0003800000 */
.L_x_247:
[----:B------:R-:W-:Y:S01]  /*8b70*/  IMAD R3, R0, 0x8, R3 ;  /* 0x0000000800037824 */ /* 0x000fe200078e0203 */
[----:B------:R-:W-:-:S07]  /*8b80*/  SHF.L.U32 R0, R2, 0x1f, RZ ;  /* 0x0000001f02007819 */ /* 0x000fce00000006ff */
.L_x_183:
[----:B--2---:R2:W3:Y:S02]  /*8b90*/  SYNCS.PHASECHK.TRANS64.TRYWAIT P0, [R3+URZ], R0 ;  /* 0x00000000030075a7 */ /* 0x0044e4000800017f */
[----:B---3--:R-:W-:Y:S05]  /*8ba0*/  @!P0 NANOSLEEP.SYNCS 0x989680 ;  /* 0x009896800000895d */ /* 0x008fea0003900000 */
[----:B------:R-:W3:Y:S02]  /*8bb0*/  @!P0 SYNCS.PHASECHK.TRANS64 P0, [R3+URZ], R0 ;  /* 0x00000000030085a7 */ /* 0x000ee4000800007f */
[----:B---3--:R-:W-:Y:S05]  /*8bc0*/  @!P0 BRA `(.L_x_183) ;  /* 0xfffffffc00f08947 */ /* 0x008fea000383ffff */
.L_x_126:
[----:B------:R-:W-:Y:S05]  /*8bd0*/  BSYNC B0 ;  /* 0x0000000000007941 */ /* 0x000fea0003800000 */
.L_x_125:
[----:B------:R-:W-:Y:S05]  /*8be0*/  EXIT ;  /* 0x000000000000794d */ /* 0x000fea0003800000 */
.L_x_20:
[----:B0-----:R-:W-:-:S04]  /*8bf0*/  IMAD.U32 R17, RZ, RZ, UR15 ;  /* 0x0000000fff117e24 */ /* 0x001fc8000f8e00ff */
[----:B------:R0:W1:Y:S03]  /*8c00*/  SYNCS.PHASECHK.TRANS64.TRYWAIT P0, [R17+URZ+-0x8], R16 ;  /* 0xfffff810110075a7 */ /* 0x000066000800017f */
[----:B-1----:R-:W-:Y:S05]  /*8c10*/  @!P0 NANOSLEEP.SYNCS 0x989680 ;  /* 0x009896800000895d */ /* 0x002fea0003900000 */
[----:B------:R-:W1:Y:S02]  /*8c20*/  @!P0 SYNCS.PHASECHK.TRANS64 P0, [R17+URZ+-0x8], R16 ;  /* 0xfffff810110085a7 */ /* 0x000e64000800007f */
[----:B-1----:R-:W-:Y:S05]  /*8c30*/  @!P0 BRA `(.L_x_20) ;  /* 0xfffffffc00ec8947 */ /* 0x002fea000383ffff */
[----:B------:R-:W-:Y:S05]  /*8c40*/  BRA `(.L_x_184) ;  /* 0xffffff9000647947 */ /* 0x000fea000383ffff */
.L_x_25:
[----:B-1----:R-:W-:-:S04]  /*8c50*/  IMAD.U32 R17, RZ, RZ, UR6 ;  /* 0x00000006ff117e24 */ /* 0x002fc8000f8e00ff */
[----:B------:R1:W4:Y:S03]  /*8c60*/  SYNCS.PHASECHK.TRANS64.TRYWAIT P0, [R17+URZ], R16 ;  /* 0x00000010110075a7 */ /* 0x000326000800017f */
[----:B----4-:R-:W-:Y:S05]  /*8c70*/  @!P0 NANOSLEEP.SYNCS 0x989680 ;  /* 0x009896800000895d */ /* 0x010fea0003900000 */
[----:B------:R-:W4:Y:S02]  /*8c80*/  @!P0 SYNCS.PHASECHK.TRANS64 P0, [R17+URZ], R16 ;  /* 0x00000010110085a7 */ /* 0x000f24000800007f */
[----:B----4-:R-:W-:Y:S05]  /*8c90*/  @!P0 BRA `(.L_x_25) ;  /* 0xfffffffc00ec8947 */ /* 0x010fea000383ffff */
[----:B------:R-:W-:Y:S05]  /*8ca0*/  BRA `(.L_x_24) ;  /* 0xffffff94000c7947 */ /* 0x000fea000383ffff */
.L_x_31:
[----:B-1----:R-:W-:-:S04]  /*8cb0*/  IMAD.U32 R19, RZ, RZ, UR9 ;  /* 0x00000009ff137e24 */ /* 0x002fc8000f8e00ff */
[----:B------:R1:W4:Y:S03]  /*8cc0*/  SYNCS.PHASECHK.TRANS64.TRYWAIT P0, [R19+URZ], R18 ;  /* 0x00000012130075a7 */ /* 0x000326000800017f */
[----:B----4-:R-:W-:Y:S05]  /*8cd0*/  @!P0 NANOSLEEP.SYNCS 0x989680 ;  /* 0x009896800000895d */ /* 0x010fea0003900000 */
[----:B------:R-:W4:Y:S02]  /*8ce0*/  @!P0 SYNCS.PHASECHK.TRANS64 P0, [R19+URZ], R18 ;  /* 0x00000012130085a7 */ /* 0x000f24000800007f */
[----:B----4-:R-:W-:Y:S05]  /*8cf0*/  @!P0 BRA `(.L_x_31) ;  /* 0xfffffffc00ec8947 */ /* 0x010fea000383ffff */
[----:B------:R-:W-:Y:S05]  /*8d00*/  BRA `(.L_x_30) ;  /* 0xffffff98004c7947 */ /* 0x000fea000383ffff */
.L_x_39:
[----:B0-----:R-:W-:-:S04]  /*8d10*/  IMAD.U32 R17, RZ, RZ, UR15 ;  /* 0x0000000fff117e24 */ /* 0x001fc8000f8e00ff */
[----:B------:R0:W1:Y:S03]  /*8d20*/  SYNCS.PHASECHK.TRANS64.TRYWAIT P0, [R17+URZ+0x8], R16 ;  /* 0x00000810110075a7 */ /* 0x000066000800017f */
[----:B-1----:R-:W-:Y:S05]  /*8d30*/  @!P0 NANOSLEEP.SYNCS 0x989680 ;  /* 0x009896800000895d */ /* 0x002fea0003900000 */
[----:B------:R-:W1:Y:S02]  /*8d40*/  @!P0 SYNCS.PHASECHK.TRANS64 P0, [R17+URZ+0x8], R16 ;  /* 0x00000810110085a7 */ /* 0x000e64000800007f */
[----:B-1----:R-:W-:Y:S05]  /*8d50*/  @!P0 BRA `(.L_x_39) ;  /* 0xfffffffc00ec8947 */ /* 0x002fea000383ffff */
[----:B------:R-:W-:Y:S05]  /*8d60*/  BRA `(.L_x_185) ;  /* 0xffffffa000847947 */ /* 0x000fea000383ffff */
.L_x_112:
[----:B------:R-:W-:Y:S01]  /*8d70*/  BSSY B1, `(.L_x_186) ;  /* 0x0000006000017945 */ /* 0x000fe20003800000 */
[----:B------:R-:W-:-:S07]  /*8d80*/  IMAD.MOV.U32 R10, RZ, RZ, -0x1 ;  /* 0xffffffffff0a7424 */ /* 0x000fce00078e00ff */
[----:B------:R-:W-:Y:S05]  /*8d90*/  WARPSYNC.COLLECTIVE R10, `(.L_x_187) ;  /* 0x000000000a0c7348 */ /* 0x000fea0003c00000 */
[----:B------:R-:W-:Y:S02]  /*8da0*/  ELECT P1, UR62, PT ;  /* 0x00000000003e782f */ /* 0x000fe40003820000 */
[----:B------:R-:W-:Y:S01]  /*8db0*/  MOV R10, UR62 ;  /* 0x0000003e000a7c02 */ /* 0x000fe20008000f00 */
[----:B------:R-:W-:Y:S10]  /*8dc0*/  ENDCOLLECTIVE ;  /* 0x000000000000791b */ /* 0x000ff40003800000 */
.L_x_187:
[----:B------:R-:W-:Y:S05]  /*8dd0*/  BSYNC B1 ;  /* 0x0000000000017941 */ /* 0x000fea0003800000 */
.L_x_186:
[----:B------:R-:W-:Y:S05]  /*8de0*/  BRA `(.L_x_188) ;  /* 0xffffffd000a87947 */ /* 0x000fea000383ffff */
.L_x_115:
[----:B-1----:R1:W2:Y:S02]  /*8df0*/  SYNCS.PHASECHK.TRANS64.TRYWAIT P1, [R19+URZ+0x1c0], R10 ;  /* 0x0001c00a130075a7 */ /* 0x0022a4000802017f */
[----:B--2---:R-:W-:Y:S05]  /*8e00*/  @!P1 NANOSLEEP.SYNCS 0x989680 ;  /* 0x009896800000995d */ /* 0x004fea0003900000 */
[----:B------:R-:W2:Y:S02]  /*8e10*/  @!P1 SYNCS.PHASECHK.TRANS64 P1, [R19+URZ+0x1c0], R10 ;  /* 0x0001c00a130095a7 */ /* 0x000ea4000802007f */
[----:B--2---:R-:W-:Y:S05]  /*8e20*/  @!P1 BRA `(.L_x_115) ;  /* 0xfffffffc00f09947 */ /* 0x004fea000383ffff */
[----:B------:R-:W-:Y:S05]  /*8e30*/  BRA `(.L_x_189) ;  /* 0xffffffd000e07947 */ /* 0x000fea000383ffff */
.L_x_124:
[----:B------:R-:W-:Y:S01]  /*8e40*/  BSSY B0, `(.L_x_190) ;  /* 0x0000006000007945 */ /* 0x000fe20003800000 */
[----:B------:R-:W-:-:S07]  /*8e50*/  IMAD.MOV.U32 R10, RZ, RZ, -0x1 ;  /* 0xffffffffff0a7424 */ /* 0x000fce00078e00ff */
[----:B------:R-:W-:Y:S05]  /*8e60*/  WARPSYNC.COLLECTIVE R10, `(.L_x_191) ;  /* 0x000000000a0c7348 */ /* 0x000fea0003c00000 */
[----:B------:R-:W-:Y:S02]  /*8e70*/  ELECT P1, UR62, PT ;  /* 0x00000000003e782f */ /* 0x000fe40003820000 */
[----:B------:R-:W-:Y:S01]  /*8e80*/  MOV R10, UR62 ;  /* 0x0000003e000a7c02 */ /* 0x000fe20008000f00 */
[----:B------:R-:W-:Y:S10]  /*8e90*/  ENDCOLLECTIVE ;  /* 0x000000000000791b */ /* 0x000ff40003800000 */
.L_x_191:
[----:B------:R-:W-:Y:S05]  /*8ea0*/  BSYNC B0 ;  /* 0x0000000000007941 */ /* 0x000fea0003800000 */
.L_x_190:
[----:B------:R-:W-:Y:S01]  /*8eb0*/  PLOP3.LUT P0, PT, P1, PT, PT, 0x80, 0x0 ;  /* 0x000000000000781c */ /* 0x000fe20000f0f070 */
[----:B------:R-:W-:-:S12]  /*8ec0*/  BRA `(.L_x_192) ;  /* 0xffffffdc00447947 */ /* 0x000fd8000383ffff */
.L_x_128:
[----:B0-----:R0:W1:Y:S02]  /*8ed0*/  SYNCS.PHASECHK.TRANS64.TRYWAIT P0, [R5+URZ], R2 ;  /* 0x00000002050075a7 */ /* 0x001064000800017f */
[----:B-1----:R-:W-:Y:S05]  /*8ee0*/  @!P0 NANOSLEEP.SYNCS 0x989680 ;  /* 0x009896800000895d */ /* 0x002fea0003900000 */
[----:B------:R-:W1:Y:S02]  /*8ef0*/  @!P0 SYNCS.PHASECHK.TRANS64 P0, [R5+URZ], R2 ;  /* 0x00000002050085a7 */ /* 0x000e64000800007f */
[----:B-1----:R-:W-:Y:S05]  /*8f00*/  @!P0 BRA `(.L_x_128) ;  /* 0xfffffffc00f08947 */ /* 0x002fea000383ffff */
[----:B------:R-:W-:Y:S05]  /*8f10*/  BRA `(.L_x_193) ;  /* 0xffffffdc00847947 */ /* 0x000fea000383ffff */
.L_x_129:
[----:B0-----:R0:W1:Y:S02]  /*8f20*/  SYNCS.PHASECHK.TRANS64.TRYWAIT P0, [R7+URZ], R4 ;  /* 0x00000004070075a7 */ /* 0x001064000800017f */
[----:B-1----:R-:W-:Y:S05]  /*8f30*/  @!P0 NANOSLEEP.SYNCS 0x989680 ;  /* 0x009896800000895d */ /* 0x002fea0003900000 */
[----:B------:R-:W1:Y:S02]  /*8f40*/  @!P0 SYNCS.PHASECHK.TRANS64 P0, [R7+URZ], R4 ;  /* 0x00000004070085a7 */ /* 0x000e64000800007f */
[----:B-1----:R-:W-:Y:S05]  /*8f50*/  @!P0 BRA `(.L_x_129) ;  /* 0xfffffffc00f08947 */ /* 0x002fea000383ffff */
[----:B------:R-:W-:Y:S05]  /*8f60*/  BRA `(.L_x_194) ;  /* 0xffffffdc00947947 */ /* 0x000fea000383ffff */
.L_x_130:
[----:B0-----:R0:W1:Y:S02]  /*8f70*/  SYNCS.PHASECHK.TRANS64.TRYWAIT P0, [R6+URZ], R5 ;  /* 0x00000005060075a7 */ /* 0x001064000800017f */
[----:B-1----:R-:W-:Y:S05]  /*8f80*/  @!P0 NANOSLEEP.SYNCS 0x989680 ;  /* 0x009896800000895d */ /* 0x002fea0003900000 */
[----:B------:R-:W1:Y:S02]  /*8f90*/  @!P0 SYNCS.PHASECHK.TRANS64 P0, [R6+URZ], R5 ;  /* 0x00000005060085a7 */ /* 0x000e64000800007f */
[----:B-1----:R-:W-:Y:S05]  /*8fa0*/  @!P0 BRA `(.L_x_130) ;  /* 0xfffffffc00f08947 */ /* 0x002fea000383ffff */
[----:B------:R-:W-:Y:S05]  /*8fb0*/  BRA `(.L_x_195) ;  /* 0xffffffdc00a47947 */ /* 0x000fea000383ffff */
.L_x_131:
[----:B0-----:R0:W1:Y:S02]  /*8fc0*/  SYNCS.PHASECHK.TRANS64.TRYWAIT P0, [R7+URZ], R4 ;  /* 0x00000004070075a7 */ /* 0x001064000800017f */
[----:B-1----:R-:W-:Y:S05]  /*8fd0*/  @!P0 NANOSLEEP.SYNCS 0x989680 ;  /* 0x009896800000895d */ /* 0x002fea0003900000 */
[----:B------:R-:W1:Y:S02]  /*8fe0*/  @!P0 SYNCS.PHASECHK.TRANS64 P0, [R7+URZ], R4 ;  /* 0x00000004070085a7 */ /* 0x000e64000800007f */
[----:B-1----:R-:W-:Y:S05]  /*8ff0*/  @!P0 BRA `(.L_x_131) ;  /* 0xfffffffc00f08947 */ /* 0x002fea000383ffff */
[----:B------:R-:W-:Y:S05]  /*9000*/  BRA `(.L_x_196) ;  /* 0xffffffdc00b47947 */ /* 0x000fea000383ffff */
.L_x_132:
[----:B0-----:R0:W1:Y:S02]  /*9010*/  SYNCS.PHASECHK.TRANS64.TRYWAIT P0, [R6+URZ], R5 ;  /* 0x00000005060075a7 */ /* 0x001064000800017f */
[----:B-1----:R-:W-:Y:S05]  /*9020*/  @!P0 NANOSLEEP.SYNCS 0x989680 ;  /* 0x009896800000895d */ /* 0x002fea0003900000 */
[----:B------:R-:W1:Y:S02]  /*9030*/  @!P0 SYNCS.PHASECHK.TRANS64 P0, [R6+URZ], R5 ;  /* 0x00000005060085a7 */ /* 0x000e64000800007f */
[----:B-1----:R-:W-:Y:S05]  /*9040*/  @!P0 BRA `(.L_x_132) ;  /* 0xfffffffc00f08947 */ /* 0x002fea000383ffff */
[----:B------:R-:W-:Y:S05]  /*9050*/  BRA `(.L_x_197) ;  /* 0xffffffdc00c47947 */ /* 0x000fea000383ffff */
.L_x_133:
[----:B0-----:R0:W1:Y:S02]  /*9060*/  SYNCS.PHASECHK.TRANS64.TRYWAIT P0, [R7+URZ], R4 ;  /* 0x00000004070075a7 */ /* 0x001064000800017f */
[----:B-1----:R-:W-:Y:S05]  /*9070*/  @!P0 NANOSLEEP.SYNCS 0x989680 ;  /* 0x009896800000895d */ /* 0x002fea0003900000 */
[----:B------:R-:W1:Y:S02]  /*9080*/  @!P0 SYNCS.PHASECHK.TRANS64 P0, [R7+URZ], R4 ;  /* 0x00000004070085a7 */ /* 0x000e64000800007f */
[----:B-1----:R-:W-:Y:S05]  /*9090*/  @!P0 BRA `(.L_x_133) ;  /* 0xfffffffc00f08947 */ /* 0x002fea000383ffff */
[----:B------:R-:W-:Y:S05]  /*90a0*/  BRA `(.L_x_198) ;  /* 0xffffffdc00d47947 */ /* 0x000fea000383ffff */
.L_x_134:
[----:B0-----:R0:W1:Y:S02]  /*90b0*/  SYNCS.PHASECHK.TRANS64.TRYWAIT P0, [R6+URZ], R5 ;  /* 0x00000005060075a7 */ /* 0x001064000800017f */
[----:B-1----:R-:W-:Y:S05]  /*90c0*/  @!P0 NANOSLEEP.SYNCS 0x989680 ;  /* 0x009896800000895d */ /* 0x002fea0003900000 */
[----:B------:R-:W1:Y:S02]  /*90d0*/  @!P0 SYNCS.PHASECHK.TRANS64 P0, [R6+URZ], R5 ;  /* 0x00000005060085a7 */ /* 0x000e64000800007f */
[----:B-1----:R-:W-:Y:S05]  /*90e0*/  @!P0 BRA `(.L_x_134) ;  /* 0xfffffffc00f08947 */ /* 0x002fea000383ffff */
[----:B------:R-:W-:Y:S05]  /*90f0*/  BRA `(.L_x_199) ;  /* 0xffffffdc00e47947 */ /* 0x000fea000383ffff */
.L_x_135:
[----:B0-----:R0:W1:Y:S02]  /*9100*/  SYNCS.PHASECHK.TRANS64.TRYWAIT P0, [R7+URZ], R4 ;  /* 0x00000004070075a7 */ /* 0x001064000800017f */
[----:B-1----:R-:W-:Y:S05]  /*9110*/  @!P0 NANOSLEEP.SYNCS 0x989680 ;  /* 0x009896800000895d */ /* 0x002fea0003900000 */
[----:B------:R-:W1:Y:S02]  /*9120*/  @!P0 SYNCS.PHASECHK.TRANS64 P0, [R7+URZ], R4 ;  /* 0x00000004070085a7 */ /* 0x000e64000800007f */
[----:B-1----:R-:W-:Y:S05]  /*9130*/  @!P0 BRA `(.L_x_135) ;  /* 0xfffffffc00f08947 */ /* 0x002fea000383ffff */
[----:B------:R-:W-:Y:S05]  /*9140*/  BRA `(.L_x_200) ;  /* 0xffffffdc00f47947 */ /* 0x000fea000383ffff */
.L_x_136:
[----:B0-----:R0:W1:Y:S02]  /*9150*/  SYNCS.PHASECHK.TRANS64.TRYWAIT P0, [R6+URZ], R5 ;  /* 0x00000005060075a7 */ /* 0x001064000800017f */
[----:B-1----:R-:W-:Y:S05]  /*9160*/  @!P0 NANOSLEEP.SYNCS 0x989680 ;  /* 0x009896800000895d */ /* 0x002fea0003900000 */
[----:B------:R-:W1:Y:S02]  /*9170*/  @!P0 SYNCS.PHASECHK.TRANS64 P0, [R6+URZ], R5 ;  /* 0x00000005060085a7 */ /* 0x000e64000800007f */
[----:B-1----:R-:W-:Y:S05]  /*9180*/  @!P0 BRA `(.L_x_136) ;  /* 0xfffffffc00f08947 */ /* 0x002fea000383ffff */
[----:B------:R-:W-:Y:S05]  /*9190*/  BRA `(.L_x_201) ;  /* 0xffffffe000047947 */ /* 0x000fea000383ffff */
.L_x_137:
[----:B0-----:R0:W1:Y:S02]  /*91a0*/  SYNCS.PHASECHK.TRANS64.TRYWAIT P0, [R7+URZ], R4 ;  /* 0x00000004070075a7 */ /* 0x001064000800017f */
[----:B-1----:R-:W-:Y:S05]  /*91b0*/  @!P0 NANOSLEEP.SYNCS 0x989680 ;  /* 0x009896800000895d */ /* 0x002fea0003900000 */
[----:B------:R-:W1:Y:S02]  /*91c0*/  @!P0 SYNCS.PHASECHK.TRANS64 P0, [R7+URZ], R4 ;  /* 0x00000004070085a7 */ /* 0x000e64000800007f */
[----:B-1----:R-:W-:Y:S05]  /*91d0*/  @!P0 BRA `(.L_x_137) ;  /* 0xfffffffc00f08947 */ /* 0x002fea000383ffff */
[----:B------:R-:W-:Y:S05]  /*91e0*/  BRA `(.L_x_202) ;  /* 0xffffffe000147947 */ /* 0x000fea000383ffff */
.L_x_138:
[----:B0-----:R0:W1:Y:S02]  /*91f0*/  SYNCS.PHASECHK.TRANS64.TRYWAIT P0, [R6+URZ], R5 ;  /* 0x00000005060075a7 */ /* 0x001064000800017f */
[----:B-1----:R-:W-:Y:S05]  /*9200*/  @!P0 NANOSLEEP.SYNCS 0x989680 ;  /* 0x009896800000895d */ /* 0x002fea0003900000 */
[----:B------:R-:W1:Y:S02]  /*9210*/  @!P0 SYNCS.PHASECHK.TRANS64 P0, [R6+URZ], R5 ;  /* 0x00000005060085a7 */ /* 0x000e64000800007f */
[----:B-1----:R-:W-:Y:S05]  /*9220*/  @!P0 BRA `(.L_x_138) ;  /* 0xfffffffc00f08947 */ /* 0x002fea000383ffff */
[----:B------:R-:W-:Y:S05]  /*9230*/  BRA `(.L_x_203) ;  /* 0xffffffe000247947 */ /* 0x000fea000383ffff */
.L_x_139:
[----:B0-----:R0:W1:Y:S02]  /*9240*/  SYNCS.PHASECHK.TRANS64.TRYWAIT P0, [R7+URZ], R4 ;  /* 0x00000004070075a7 */ /* 0x001064000800017f */
[----:B-1----:R-:W-:Y:S05]  /*9250*/  @!P0 NANOSLEEP.SYNCS 0x989680 ;  /* 0x009896800000895d */ /* 0x002fea0003900000 */
[----:B------:R-:W1:Y:S02]  /*9260*/  @!P0 SYNCS.PHASECHK.TRANS64 P0, [R7+URZ], R4 ;  /* 0x00000004070085a7 */ /* 0x000e64000800007f */
[----:B-1----:R-:W-:Y:S05]  /*9270*/  @!P0 BRA `(.L_x_139) ;  /* 0xfffffffc00f08947 */ /* 0x002fea000383ffff */
[----:B------:R-:W-:Y:S05]  /*9280*/  BRA `(.L_x_204) ;  /* 0xffffffe000347947 */ /* 0x000fea000383ffff */
.L_x_140:
[----:B0-----:R0:W1:Y:S02]  /*9290*/  SYNCS.PHASECHK.TRANS64.TRYWAIT P0, [R6+URZ], R5 ;  /* 0x00000005060075a7 */ /* 0x001064000800017f */
[----:B-1----:R-:W-:Y:S05]  /*92a0*/  @!P0 NANOSLEEP.SYNCS 0x989680 ;  /* 0x009896800000895d */ /* 0x002fea0003900000 */
[----:B------:R-:W1:Y:S02]  /*92b0*/  @!P0 SYNCS.PHASECHK.TRANS64 P0, [R6+URZ], R5 ;  /* 0x00000005060085a7 */ /* 0x000e64000800007f */
[----:B-1----:R-:W-:Y:S05]  /*92c0*/  @!P0 BRA `(.L_x_140) ;  /* 0xfffffffc00f08947 */ /* 0x002fea000383ffff */
[----:B------:R-:W-:Y:S05]  /*92d0*/  BRA `(.L_x_205) ;  /* 0xffffffe000447947 */ /* 0x000fea000383ffff */
.L_x_141:
[----:B0-----:R0:W1:Y:S02]  /*92e0*/  SYNCS.PHASECHK.TRANS64.TRYWAIT P0, [R7+URZ], R4 ;  /* 0x00000004070075a7 */ /* 0x001064000800017f */
[----:B-1----:R-:W-:Y:S05]  /*92f0*/  @!P0 NANOSLEEP.SYNCS 0x989680 ;  /* 0x009896800000895d */ /* 0x002fea0003900000 */
[----:B------:R-:W1:Y:S02]  /*9300*/  @!P0 SYNCS.PHASECHK.TRANS64 P0, [R7+URZ], R4 ;  /* 0x00000004070085a7 */ /* 0x000e64000800007f */
[----:B-1----:R-:W-:Y:S05]  /*9310*/  @!P0 BRA `(.L_x_141) ;  /* 0xfffffffc00f08947 */ /* 0x002fea000383ffff */
[----:B------:R-:W-:Y:S05]  /*9320*/  BRA `(.L_x_206) ;  /* 0xffffffe000547947 */ /* 0x000fea000383ffff */
.L_x_142:
[----:B0-----:R0:W1:Y:S02]  /*9330*/  SYNCS.PHASECHK.TRANS64.TRYWAIT P0, [R6+URZ], R5 ;  /* 0x00000005060075a7 */ /* 0x001064000800017f */
[----:B-1----:R-:W-:Y:S05]  /*9340*/  @!P0 NANOSLEEP.SYNCS 0x989680 ;  /* 0x009896800000895d */ /* 0x002fea0003900000 */
[----:B------:R-:W1:Y:S02]  /*9350*/  @!P0 SYNCS.PHASECHK.TRANS64 P0, [R6+URZ], R5 ;  /* 0x00000005060085a7 */ /* 0x000e64000800007f */
[----:B-1----:R-:W-:Y:S05]  /*9360*/  @!P0 BRA `(.L_x_142) ;  /* 0xfffffffc00f08947 */ /* 0x002fea000383ffff */
[----:B------:R-:W-:Y:S05]  /*9370*/  BRA `(.L_x_207) ;  /* 0xffffffe000647947 */ /* 0x000fea000383ffff */
.L_x_143:
[----:B0-----:R0:W1:Y:S02]  /*9380*/  SYNCS.PHASECHK.TRANS64.TRYWAIT P0, [R7+URZ], R4 ;  /* 0x00000004070075a7 */ /* 0x001064000800017f */
[----:B-1----:R-:W-:Y:S05]  /*9390*/  @!P0 NANOSLEEP.SYNCS 0x989680 ;  /* 0x009896800000895d */ /* 0x002fea0003900000 */
[----:B------:R-:W1:Y:S02]  /*93a0*/  @!P0 SYNCS.PHASECHK.TRANS64 P0, [R7+URZ], R4 ;  /* 0x00000004070085a7 */ /* 0x000e64000800007f */
[----:B-1----:R-:W-:Y:S05]  /*93b0*/  @!P0 BRA `(.L_x_143) ;  /* 0xfffffffc00f08947 */ /* 0x002fea000383ffff */
[----:B------:R-:W-:Y:S05]  /*93c0*/  BRA `(.L_x_208) ;  /* 0xffffffe000747947 */ /* 0x000fea000383ffff */
.L_x_144:
[----:B0-----:R0:W1:Y:S02]  /*93d0*/  SYNCS.PHASECHK.TRANS64.TRYWAIT P0, [R6+URZ], R5 ;  /* 0x00000005060075a7 */ /* 0x001064000800017f */
[----:B-1----:R-:W-:Y:S05]  /*93e0*/  @!P0 NANOSLEEP.SYNCS 0x989680 ;  /* 0x009896800000895d */ /* 0x002fea0003900000 */
[----:B------:R-:W1:Y:S02]  /*93f0*/  @!P0 SYNCS.PHASECHK.TRANS64 P0, [R6+URZ], R5 ;  /* 0x00000005060085a7 */ /* 0x000e64000800007f */
[----:B-1----:R-:W-:Y:S05]  /*9400*/  @!P0 BRA `(.L_x_144) ;  /* 0xfffffffc00f08947 */ /* 0x002fea000383ffff */
[----:B------:R-:W-:Y:S05]  /*9410*/  BRA `(.L_x_209) ;  /* 0xffffffe000847947 */ /* 0x000fea000383ffff */
.L_x_145:
[----:B0-----:R0:W1:Y:S02]  /*9420*/  SYNCS.PHASECHK.TRANS64.TRYWAIT P0, [R7+URZ], R4 ;  /* 0x00000004070075a7 */ /* 0x001064000800017f */
[----:B-1----:R-:W-:Y:S05]  /*9430*/  @!P0 NANOSLEEP.SYNCS 0x989680 ;  /* 0x009896800000895d */ /* 0x002fea0003900000 */
[----:B------:R-:W1:Y:S02]  /*9440*/  @!P0 SYNCS.PHASECHK.TRANS64 P0, [R7+URZ], R4 ;  /* 0x00000004070085a7 */ /* 0x000e64000800007f */
[----:B-1----:R-:W-:Y:S05]  /*9450*/  @!P0 BRA `(.L_x_145) ;  /* 0xfffffffc00f08947 */ /* 0x002fea000383ffff */
[----:B------:R-:W-:Y:S05]  /*9460*/  BRA `(.L_x_210) ;  /* 0xffffffe000947947 */ /* 0x000fea000383ffff */
.L_x_146:
[----:B0-----:R0:W1:Y:S02]  /*9470*/  SYNCS.PHASECHK.TRANS64.TRYWAIT P0, [R6+URZ], R5 ;  /* 0x00000005060075a7 */ /* 0x001064000800017f */
[----:B-1----:R-:W-:Y:S05]  /*9480*/  @!P0 NANOSLEEP.SYNCS 0x989680 ;  /* 0x009896800000895d */ /* 0x002fea0003900000 */
[----:B------:R-:W1:Y:S02]  /*9490*/  @!P0 SYNCS.PHASECHK.TRANS64 P0, [R6+URZ], R5 ;  /* 0x00000005060085a7 */ /* 0x000e64000800007f */
[----:B-1----:R-:W-:Y:S05]  /*94a0*/  @!P0 BRA `(.L_x_146) ;  /* 0xfffffffc00f08947 */ /* 0x002fea000383ffff */
[----:B------:R-:W-:Y:S05]  /*94b0*/  BRA `(.L_x_211) ;  /* 0xffffffe000a47947 */ /* 0x000fea000383ffff */
.L_x_147:
[----:B0-----:R0:W1:Y:S02]  /*94c0*/  SYNCS.PHASECHK.TRANS64.TRYWAIT P0, [R7+URZ], R4 ;  /* 0x00000004070075a7 */ /* 0x001064000800017f */
[----:B-1----:R-:W-:Y:S05]  /*94d0*/  @!P0 NANOSLEEP.SYNCS 0x989680 ;  /* 0x009896800000895d */ /* 0x002fea0003900000 */
[----:B------:R-:W1:Y:S02]  /*94e0*/  @!P0 SYNCS.PHASECHK.TRANS64 P0, [R7+URZ], R4 ;  /* 0x00000004070085a7 */ /* 0x000e64000800007f */
[----:B-1----:R-:W-:Y:S05]  /*94f0*/  @!P0 BRA `(.L_x_147) ;  /* 0xfffffffc00f08947 */ /* 0x002fea000383ffff */
[----:B------:R-:W-:Y:S05]  /*9500*/  BRA `(.L_x_212) ;  /* 0xffffffe000b47947 */ /* 0x000fea000383ffff */
.L_x_148:
[----:B0-----:R0:W1:Y:S02]  /*9510*/  SYNCS.PHASECHK.TRANS64.TRYWAIT P0, [R6+URZ], R5 ;  /* 0x00000005060075a7 */ /* 0x001064000800017f */
[----:B-1----:R-:W-:Y:S05]  /*9520*/  @!P0 NANOSLEEP.SYNCS 0x989680 ;  /* 0x009896800000895d */ /* 0x002fea0003900000 */
[----:B------:R-:W1:Y:S02]  /*9530*/  @!P0 SYNCS.PHASECHK.TRANS64 P0, [R6+URZ], R5 ;  /* 0x00000005060085a7 */ /* 0x000e64000800007f */
[----:B-1----:R-:W-:Y:S05]  /*9540*/  @!P0 BRA `(.L_x_148) ;  /* 0xfffffffc00f08947 */ /* 0x002fea000383ffff */
[----:B------:R-:W-:Y:S05]  /*9550*/  BRA `(.L_x_213) ;  /* 0xffffffe000c47947 */ /* 0x000fea000383ffff */
.L_x_149:
[----:B0-----:R0:W1:Y:S02]  /*9560*/  SYNCS.PHASECHK.TRANS64.TRYWAIT P0, [R7+URZ], R4 ;  /* 0x00000004070075a7 */ /* 0x001064000800017f */
[----:B-1----:R-:W-:Y:S05]  /*9570*/  @!P0 NANOSLEEP.SYNCS 0x989680 ;  /* 0x009896800000895d */ /* 0x002fea0003900000 */
[----:B------:R-:W1:Y:S02]  /*9580*/  @!P0 SYNCS.PHASECHK.TRANS64 P0, [R7+URZ], R4 ;  /* 0x00000004070085a7 */ /* 0x000e64000800007f */
[----:B-1----:R-:W-:Y:S05]  /*9590*/  @!P0 BRA `(.L_x_149) ;  /* 0xfffffffc00f08947 */ /* 0x002fea000383ffff */
[----:B------:R-:W-:Y:S05]  /*95a0*/  BRA `(.L_x_214) ;  /* 0xffffffe000d47947 */ /* 0x000fea000383ffff */
.L_x_150:
[----:B0-----:R0:W1:Y:S02]  /*95b0*/  SYNCS.PHASECHK.TRANS64.TRYWAIT P0, [R6+URZ], R5 ;  /* 0x00000005060075a7 */ /* 0x001064000800017f */
[----:B-1----:R-:W-:Y:S05]  /*95c0*/  @!P0 NANOSLEEP.SYNCS 0x989680 ;  /* 0x009896800000895d */ /* 0x002fea0003900000 */
[----:B------:R-:W1:Y:S02]  /*95d0*/  @!P0 SYNCS.PHASECHK.TRANS64 P0, [R6+URZ], R5 ;  /* 0x00000005060085a7 */ /* 0x000e64000800007f */
[----:B-1----:R-:W-:Y:S05]  /*95e0*/  @!P0 BRA `(.L_x_150) ;  /* 0xfffffffc00f08947 */ /* 0x002fea000383ffff */
[----:B------:R-:W-:Y:S05]  /*95f0*/  BRA `(.L_x_215) ;  /* 0xffffffe000e47947 */ /* 0x000fea000383ffff */
.L_x_151:
[----:B0-----:R0:W1:Y:S02]  /*9600*/  SYNCS.PHASECHK.TRANS64.TRYWAIT P0, [R7+URZ], R4 ;  /* 0x00000004070075a7 */ /* 0x001064000800017f */
[----:B-1----:R-:W-:Y:S05]  /*9610*/  @!P0 NANOSLEEP.SYNCS 0x989680 ;  /* 0x009896800000895d */ /* 0x002fea0003900000 */
[----:B------:R-:W1:Y:S02]  /*9620*/  @!P0 SYNCS.PHASECHK.TRANS64 P0, [R7+URZ], R4 ;  /* 0x00000004070085a7 */ /* 0x000e64000800007f */
[----:B-1----:R-:W-:Y:S05]  /*9630*/  @!P0 BRA `(.L_x_151) ;  /* 0xfffffffc00f08947 */ /* 0x002fea000383ffff */
[----:B------:R-:W-:Y:S05]  /*9640*/  BRA `(.L_x_216) ;  /* 0xffffffe000f47947 */ /* 0x000fea000383ffff */
.L_x_152:
[----:B0-----:R0:W1:Y:S02]  /*9650*/  SYNCS.PHASECHK.TRANS64.TRYWAIT P0, [R6+URZ], R5 ;  /* 0x00000005060075a7 */ /* 0x001064000800017f */
[----:B-1----:R-:W-:Y:S05]  /*9660*/  @!P0 NANOSLEEP.SYNCS 0x989680 ;  /* 0x009896800000895d */ /* 0x002fea0003900000 */
[----:B------:R-:W1:Y:S02]  /*9670*/  @!P0 SYNCS.PHASECHK.TRANS64 P0, [R6+URZ], R5 ;  /* 0x00000005060085a7 */ /* 0x000e64000800007f */
[----:B-1----:R-:W-:Y:S05]  /*9680*/  @!P0 BRA `(.L_x_152) ;  /* 0xfffffffc00f08947 */ /* 0x002fea000383ffff */
[----:B------:R-:W-:Y:S05]  /*9690*/  BRA `(.L_x_217) ;  /* 0xffffffe400047947 */ /* 0x000fea000383ffff */
.L_x_153:
[----:B0-----:R0:W1:Y:S02]  /*96a0*/  SYNCS.PHASECHK.TRANS64.TRYWAIT P0, [R7+URZ], R4 ;  /* 0x00000004070075a7 */ /* 0x001064000800017f */
[----:B-1----:R-:W-:Y:S05]  /*96b0*/  @!P0 NANOSLEEP.SYNCS 0x989680 ;  /* 0x009896800000895d */ /* 0x002fea0003900000 */
[----:B------:R-:W1:Y:S02]  /*96c0*/  @!P0 SYNCS.PHASECHK.TRANS64 P0, [R7+URZ], R4 ;  /* 0x00000004070085a7 */ /* 0x000e64000800007f */
[----:B-1----:R-:W-:Y:S05]  /*96d0*/  @!P0 BRA `(.L_x_153) ;  /* 0xfffffffc00f08947 */ /* 0x002fea000383ffff */
[----:B------:R-:W-:Y:S05]  /*96e0*/  BRA `(.L_x_218) ;  /* 0xffffffe400147947 */ /* 0x000fea000383ffff */
.L_x_154:
[----:B0-----:R0:W1:Y:S02]  /*96f0*/  SYNCS.PHASECHK.TRANS64.TRYWAIT P0, [R6+URZ], R5 ;  /* 0x00000005060075a7 */ /* 0x001064000800017f */
[----:B-1----:R-:W-:Y:S05]  /*9700*/  @!P0 NANOSLEEP.SYNCS 0x989680 ;  /* 0x009896800000895d */ /* 0x002fea0003900000 */
[----:B------:R-:W1:Y:S02]  /*9710*/  @!P0 SYNCS.PHASECHK.TRANS64 P0, [R6+URZ], R5 ;  /* 0x00000005060085a7 */ /* 0x000e64000800007f */
[----:B-1----:R-:W-:Y:S05]  /*9720*/  @!P0 BRA `(.L_x_154) ;  /* 0xfffffffc00f08947 */ /* 0x002fea000383ffff */
[----:B------:R-:W-:Y:S05]  /*9730*/  BRA `(.L_x_219) ;  /* 0xffffffe400247947 */ /* 0x000fea000383ffff */
.L_x_155:
[----:B0-----:R0:W1:Y:S02]  /*9740*/  SYNCS.PHASECHK.TRANS64.TRYWAIT P0, [R7+URZ], R4 ;  /* 0x00000004070075a7 */ /* 0x001064000800017f */
[----:B-1----:R-:W-:Y:S05]  /*9750*/  @!P0 NANOSLEEP.SYNCS 0x989680 ;  /* 0x009896800000895d */ /* 0x002fea0003900000 */
[----:B------:R-:W1:Y:S02]  /*9760*/  @!P0 SYNCS.PHASECHK.TRANS64 P0, [R7+URZ], R4 ;  /* 0x00000004070085a7 */ /* 0x000e64000800007f */
[----:B-1----:R-:W-:Y:S05]  /*9770*/  @!P0 BRA `(.L_x_155) ;  /* 0xfffffffc00f08947 */ /* 0x002fea000383ffff */
[----:B------:R-:W-:Y:S05]  /*9780*/  BRA `(.L_x_220) ;  /* 0xffffffe400347947 */ /* 0x000fea000383ffff */
.L_x_156:
[----:B0-----:R0:W1:Y:S02]  /*9790*/  SYNCS.PHASECHK.TRANS64.TRYWAIT P0, [R6+URZ], R5 ;  /* 0x00000005060075a7 */ /* 0x001064000800017f */
[----:B-1----:R-:W-:Y:S05]  /*97a0*/  @!P0 NANOSLEEP.SYNCS 0x989680 ;  /* 0x009896800000895d */ /* 0x002fea0003900000 */
[----:B------:R-:W1:Y:S02]  /*97b0*/  @!P0 SYNCS.PHASECHK.TRANS64 P0, [R6+URZ], R5 ;  /* 0x00000005060085a7 */ /* 0x000e64000800007f */
[----:B-1----:R-:W-:Y:S05]  /*97c0*/  @!P0 BRA `(.L_x_156) ;  /* 0xfffffffc00f08947 */ /* 0x002fea000383ffff */
[----:B------:R-:W-:Y:S05]  /*97d0*/  BRA `(.L_x_221) ;  /* 0xffffffe400447947 */ /* 0x000fea000383ffff */
.L_x_157:
[----:B0-----:R0:W1:Y:S02]  /*97e0*/  SYNCS.PHASECHK.TRANS64.TRYWAIT P0, [R7+URZ], R4 ;  /* 0x00000004070075a7 */ /* 0x001064000800017f */
[----:B-1----:R-:W-:Y:S05]  /*97f0*/  @!P0 NANOSLEEP.SYNCS 0x989680 ;  /* 0x009896800000895d */ /* 0x002fea0003900000 */
[----:B------:R-:W1:Y:S02]  /*9800*/  @!P0 SYNCS.PHASECHK.TRANS64 P0, [R7+URZ], R4 ;  /* 0x00000004070085a7 */ /* 0x000e64000800007f */
[----:B-1----:R-:W-:Y:S05]  /*9810*/  @!P0 BRA `(.L_x_157) ;  /* 0xfffffffc00f08947 */ /* 0x002fea000383ffff */
[----:B------:R-:W-:Y:S05]  /*9820*/  BRA `(.L_x_222) ;  /* 0xffffffe400547947 */ /* 0x000fea000383ffff */
.L_x_158:
[----:B0-----:R0:W1:Y:S02]  /*9830*/  SYNCS.PHASECHK.TRANS64.TRYWAIT P0, [R6+URZ], R5 ;  /* 0x00000005060075a7 */ /* 0x001064000800017f */
[----:B-1----:R-:W-:Y:S05]  /*9840*/  @!P0 NANOSLEEP.SYNCS 0x989680 ;  /* 0x009896800000895d */ /* 0x002fea0003900000 */
[----:B------:R-:W1:Y:S02]  /*9850*/  @!P0 SYNCS.PHASECHK.TRANS64 P0, [R6+URZ], R5 ;  /* 0x00000005060085a7 */ /* 0x000e64000800007f */
[----:B-1----:R-:W-:Y:S05]  /*9860*/  @!P0 BRA `(.L_x_158) ;  /* 0xfffffffc00f08947 */ /* 0x002fea000383ffff */
[----:B------:R-:W-:Y:S05]  /*9870*/  BRA `(.L_x_223) ;  /* 0xffffffe400647947 */ /* 0x000fea000383ffff */
.L_x_159:
[----:B0-----:R0:W1:Y:S02]  /*9880*/  SYNCS.PHASECHK.TRANS64.TRYWAIT P0, [R7+URZ], R4 ;  /* 0x00000004070075a7 */ /* 0x001064000800017f */
[----:B-1----:R-:W-:Y:S05]  /*9890*/  @!P0 NANOSLEEP.SYNCS 0x989680 ;  /* 0x009896800000895d */ /* 0x002fea0003900000 */
[----:B------:R-:W1:Y:S02]  /*98a0*/  @!P0 SYNCS.PHASECHK.TRANS64 P0, [R7+URZ], R4 ;  /* 0x00000004070085a7 */ /* 0x000e64000800007f */
[----:B-1----:R-:W-:Y:S05]  /*98b0*/  @!P0 BRA `(.L_x_159) ;  /* 0xfffffffc00f08947 */ /* 0x002fea000383ffff */
[----:B------:R-:W-:Y:S05]  /*98c0*/  BRA `(.L_x_224) ;  /* 0xffffffe400747947 */ /* 0x000fea000383ffff */
.L_x_160:
[----:B0-----:R0:W1:Y:S02]  /*98d0*/  SYNCS.PHASECHK.TRANS64.TRYWAIT P0, [R6+URZ], R5 ;  /* 0x00000005060075a7 */ /* 0x001064000800017f */
[----:B-1----:R-:W-:Y:S05]  /*98e0*/  @!P0 NANOSLEEP.SYNCS 0x989680 ;  /* 0x009896800000895d */ /* 0x002fea0003900000 */
[----:B------:R-:W1:Y:S02]  /*98f0*/  @!P0 SYNCS.PHASECHK.TRANS64 P0, [R6+URZ], R5 ;  /* 0x00000005060085a7 */ /* 0x000e64000800007f */
[----:B-1----:R-:W-:Y:S05]  /*9900*/  @!P0 BRA `(.L_x_160) ;  /* 0xfffffffc00f08947 */ /* 0x002fea000383ffff */
[----:B------:R-:W-:Y:S05]  /*9910*/  BRA `(.L_x_225) ;  /* 0xffffffe400847947 */ /* 0x000fea000383ffff */
.L_x_161:
[----:B0-----:R0:W1:Y:S02]  /*9920*/  SYNCS.PHASECHK.TRANS64.TRYWAIT P0, [R7+URZ], R4 ;  /* 0x00000004070075a7 */ /* 0x001064000800017f */
[----:B-1----:R-:W-:Y:S05]  /*9930*/  @!P0 NANOSLEEP.SYNCS 0x989680 ;  /* 0x009896800000895d */ /* 0x002fea0003900000 */
[----:B------:R-:W1:Y:S02]  /*9940*/  @!P0 SYNCS.PHASECHK.TRANS64 P0, [R7+URZ], R4 ;  /* 0x00000004070085a7 */ /* 0x000e64000800007f */
[----:B-1----:R-:W-:Y:S05]  /*9950*/  @!P0 BRA `(.L_x_161) ;  /* 0xfffffffc00f08947 */ /* 0x002fea000383ffff */
[----:B------:R-:W-:Y:S05]  /*9960*/  BRA `(.L_x_226) ;  /* 0xffffffe400947947 */ /* 0x000fea000383ffff */
.L_x_162:
[----:B0-----:R0:W1:Y:S02]  /*9970*/  SYNCS.PHASECHK.TRANS64.TRYWAIT P0, [R6+URZ], R5 ;  /* 0x00000005060075a7 */ /* 0x001064000800017f */
[----:B-1----:R-:W-:Y:S05]  /*9980*/  @!P0 NANOSLEEP.SYNCS 0x989680 ;  /* 0x009896800000895d */ /* 0x002fea0003900000 */
[----:B------:R-:W1:Y:S02]  /*9990*/  @!P0 SYNCS.PHASECHK.TRANS64 P0, [R6+URZ], R5 ;  /* 0x00000005060085a7 */ /* 0x000e64000800007f */
[----:B-1----:R-:W-:Y:S05]  /*99a0*/  @!P0 BRA `(.L_x_162) ;  /* 0xfffffffc00f08947 */ /* 0x002fea000383ffff */
[----:B------:R-:W-:Y:S05]  /*99b0*/  BRA `(.L_x_227) ;  /* 0xffffffe400a47947 */ /* 0x000fea000383ffff */
.L_x_163:
[----:B0-----:R0:W1:Y:S02]  /*99c0*/  SYNCS.PHASECHK.TRANS64.TRYWAIT P0, [R7+URZ], R4 ;  /* 0x00000004070075a7 */ /* 0x001064000800017f */
[----:B-1----:R-:W-:Y:S05]  /*99d0*/  @!P0 NANOSLEEP.SYNCS 0x989680 ;  /* 0x009896800000895d */ /* 0x002fea0003900000 */
[----:B------:R-:W1:Y:S02]  /*99e0*/  @!P0 SYNCS.PHASECHK.TRANS64 P0, [R7+URZ], R4 ;  /* 0x00000004070085a7 */ /* 0x000e64000800007f */
[----:B-1----:R-:W-:Y:S05]  /*99f0*/  @!P0 BRA `(.L_x_163) ;  /* 0xfffffffc00f08947 */ /* 0x002fea000383ffff */
[----:B------:R-:W-:Y:S05]  /*9a00*/  BRA `(.L_x_228) ;  /* 0xffffffe400b47947 */ /* 0x000fea000383ffff */
.L_x_164:
[----:B0-----:R0:W1:Y:S02]  /*9a10*/  SYNCS.PHASECHK.TRANS64.TRYWAIT P0, [R6+URZ], R5 ;  /* 0x00000005060075a7 */ /* 0x001064000800017f */
[----:B-1----:R-:W-:Y:S05]  /*9a20*/  @!P0 NANOSLEEP.SYNCS 0x989680 ;  /* 0x009896800000895d */ /* 0x002fea0003900000 */
[----:B------:R-:W1:Y:S02]  /*9a30*/  @!P0 SYNCS.PHASECHK.TRANS64 P0, [R6+URZ], R5 ;  /* 0x00000005060085a7 */ /* 0x000e64000800007f */
[----:B-1----:R-:W-:Y:S05]  /*9a40*/  @!P0 BRA `(.L_x_164) ;  /* 0xfffffffc00f08947 */ /* 0x002fea000383ffff */
[----:B------:R-:W-:Y:S05]  /*9a50*/  BRA `(.L_x_229) ;  /* 0xffffffe400c47947 */ /* 0x000fea000383ffff */
.L_x_165:
[----:B0-----:R0:W1:Y:S02]  /*9a60*/  SYNCS.PHASECHK.TRANS64.TRYWAIT P0, [R7+URZ], R4 ;  /* 0x00000004070075a7 */ /* 0x001064000800017f */
[----:B-1----:R-:W-:Y:S05]  /*9a70*/  @!P0 NANOSLEEP.SYNCS 0x989680 ;  /* 0x009896800000895d */ /* 0x002fea0003900000 */
[----:B------:R-:W1:Y:S02]  /*9a80*/  @!P0 SYNCS.PHASECHK.TRANS64 P0, [R7+URZ], R4 ;  /* 0x00000004070085a7 */ /* 0x000e64000800007f */
[----:B-1----:R-:W-:Y:S05]  /*9a90*/  @!P0 BRA `(.L_x_165) ;  /* 0xfffffffc00f08947 */ /* 0x002fea000383ffff */
[----:B------:R-:W-:Y:S05]  /*9aa0*/  BRA `(.L_x_230) ;  /* 0xffffffe400d47947 */ /* 0x000fea000383ffff */
.L_x_166:
[----:B0-----:R0:W1:Y:S02]  /*9ab0*/  SYNCS.PHASECHK.TRANS64.TRYWAIT P0, [R6+URZ], R5 ;  /* 0x00000005060075a7 */ /* 0x001064000800017f */
[----:B-1----:R-:W-:Y:S05]  /*9ac0*/  @!P0 NANOSLEEP.SYNCS 0x989680 ;  /* 0x009896800000895d */ /* 0x002fea0003900000 */
[----:B------:R-:W1:Y:S02]  /*9ad0*/  @!P0 SYNCS.PHASECHK.TRANS64 P0, [R6+URZ], R5 ;  /* 0x00000005060085a7 */ /* 0x000e64000800007f */
[----:B-1----:R-:W-:Y:S05]  /*9ae0*/  @!P0 BRA `(.L_x_166) ;  /* 0xfffffffc00f08947 */ /* 0x002fea000383ffff */
[----:B------:R-:W-:Y:S05]  /*9af0*/  BRA `(.L_x_231) ;  /* 0xffffffe400e47947 */ /* 0x000fea000383ffff */
.L_x_167:
[----:B0-----:R0:W1:Y:S02]  /*9b00*/  SYNCS.PHASECHK.TRANS64.TRYWAIT P0, [R7+URZ], R4 ;  /* 0x00000004070075a7 */ /* 0x001064000800017f */
[----:B-1----:R-:W-:Y:S05]  /*9b10*/  @!P0 NANOSLEEP.SYNCS 0x989680 ;  /* 0x009896800000895d */ /* 0x002fea0003900000 */
[----:B------:R-:W1:Y:S02]  /*9b20*/  @!P0 SYNCS.PHASECHK.TRANS64 P0, [R7+URZ], R4 ;  /* 0x00000004070085a7 */ /* 0x000e64000800007f */
[----:B-1----:R-:W-:Y:S05]  /*9b30*/  @!P0 BRA `(.L_x_167) ;  /* 0xfffffffc00f08947 */ /* 0x002fea000383ffff */
[----:B------:R-:W-:Y:S05]  /*9b40*/  BRA `(.L_x_232) ;  /* 0xffffffe400f47947 */ /* 0x000fea000383ffff */
.L_x_168:
[----:B0-----:R0:W1:Y:S02]  /*9b50*/  SYNCS.PHASECHK.TRANS64.TRYWAIT P0, [R6+URZ], R5 ;  /* 0x00000005060075a7 */ /* 0x001064000800017f */
[----:B-1----:R-:W-:Y:S05]  /*9b60*/  @!P0 NANOSLEEP.SYNCS 0x989680 ;  /* 0x009896800000895d */ /* 0x002fea0003900000 */
[----:B------:R-:W1:Y:S02]  /*9b70*/  @!P0 SYNCS.PHASECHK.TRANS64 P0, [R6+URZ], R5 ;  /* 0x00000005060085a7 */ /* 0x000e64000800007f */
[----:B-1----:R-:W-:Y:S05]  /*9b80*/  @!P0 BRA `(.L_x_168) ;  /* 0xfffffffc00f08947 */ /* 0x002fea000383ffff */
[----:B------:R-:W-:Y:S05]  /*9b90*/  BRA `(.L_x_233) ;  /* 0xffffffe800047947 */ /* 0x000fea000383ffff */
.L_x_169:
[----:B0-----:R0:W1:Y:S02]  /*9ba0*/  SYNCS.PHASECHK.TRANS64.TRYWAIT P0, [R7+URZ], R4 ;  /* 0x00000004070075a7 */ /* 0x001064000800017f */
[----:B-1----:R-:W-:Y:S05]  /*9bb0*/  @!P0 NANOSLEEP.SYNCS 0x989680 ;  /* 0x009896800000895d */ /* 0x002fea0003900000 */
[----:B------:R-:W1:Y:S02]  /*9bc0*/  @!P0 SYNCS.PHASECHK.TRANS64 P0, [R7+URZ], R4 ;  /* 0x00000004070085a7 */ /* 0x000e64000800007f */
[----:B-1----:R-:W-:Y:S05]  /*9bd0*/  @!P0 BRA `(.L_x_169) ;  /* 0xfffffffc00f08947 */ /* 0x002fea000383ffff */
[----:B------:R-:W-:Y:S05]  /*9be0*/  BRA `(.L_x_234) ;  /* 0xffffffe800147947 */ /* 0x000fea000383ffff */
.L_x_170:
[----:B0-----:R0:W1:Y:S02]  /*9bf0*/  SYNCS.PHASECHK.TRANS64.TRYWAIT P0, [R6+URZ], R5 ;  /* 0x00000005060075a7 */ /* 0x001064000800017f */
[----:B-1----:R-:W-:Y:S05]  /*9c00*/  @!P0 NANOSLEEP.SYNCS 0x989680 ;  /* 0x009896800000895d */ /* 0x002fea0003900000 */
[----:B------:R-:W1:Y:S02]  /*9c10*/  @!P0 SYNCS.PHASECHK.TRANS64 P0, [R6+URZ], R5 ;  /* 0x00000005060085a7 */ /* 0x000e64000800007f */
[----:B-1----:R-:W-:Y:S05]  /*9c20*/  @!P0 BRA `(.L_x_170) ;  /* 0xfffffffc00f08947 */ /* 0x002fea000383ffff */
[----:B------:R-:W-:Y:S05]  /*9c30*/  BRA `(.L_x_235) ;  /* 0xffffffe800247947 */ /* 0x000fea000383ffff */
.L_x_171:
[----:B0-----:R0:W1:Y:S02]  /*9c40*/  SYNCS.PHASECHK.TRANS64.TRYWAIT P0, [R7+URZ], R4 ;  /* 0x00000004070075a7 */ /* 0x001064000800017f */
[----:B-1----:R-:W-:Y:S05]  /*9c50*/  @!P0 NANOSLEEP.SYNCS 0x989680 ;  /* 0x009896800000895d */ /* 0x002fea0003900000 */
[----:B------:R-:W1:Y:S02]  /*9c60*/  @!P0 SYNCS.PHASECHK.TRANS64 P0, [R7+URZ], R4 ;  /* 0x00000004070085a7 */ /* 0x000e64000800007f */
[----:B-1----:R-:W-:Y:S05]  /*9c70*/  @!P0 BRA `(.L_x_171) ;  /* 0xfffffffc00f08947 */ /* 0x002fea000383ffff */
[----:B------:R-:W-:Y:S05]  /*9c80*/  BRA `(.L_x_236) ;  /* 0xffffffe800347947 */ /* 0x000fea000383ffff */
.L_x_172:
[----:B0-----:R0:W1:Y:S02]  /*9c90*/  SYNCS.PHASECHK.TRANS64.TRYWAIT P0, [R6+URZ], R5 ;  /* 0x00000005060075a7 */ /* 0x001064000800017f */
[----:B-1----:R-:W-:Y:S05]  /*9ca0*/  @!P0 NANOSLEEP.SYNCS 0x989680 ;  /* 0x009896800000895d */ /* 0x002fea0003900000 */
[----:B------:R-:W1:Y:S02]  /*9cb0*/  @!P0 SYNCS.PHASECHK.TRANS64 P0, [R6+URZ], R5 ;  /* 0x00000005060085a7 */ /* 0x000e64000800007f */
[----:B-1----:R-:W-:Y:S05]  /*9cc0*/  @!P0 BRA `(.L_x_172) ;  /* 0xfffffffc00f08947 */ /* 0x002fea000383ffff */
[----:B------:R-:W-:Y:S05]  /*9cd0*/  BRA `(.L_x_237) ;  /* 0xffffffe800447947 */ /* 0x000fea000383ffff */
.L_x_173:
[----:B0-----:R0:W1:Y:S02]  /*9ce0*/  SYNCS.PHASECHK.TRANS64.TRYWAIT P0, [R7+URZ], R4 ;  /* 0x00000004070075a7 */ /* 0x001064000800017f */
[----:B-1----:R-:W-:Y:S05]  /*9cf0*/  @!P0 NANOSLEEP.SYNCS 0x989680 ;  /* 0x009896800000895d */ /* 0x002fea0003900000 */
[----:B------:R-:W1:Y:S02]  /*9d00*/  @!P0 SYNCS.PHASECHK.TRANS64 P0, [R7+URZ], R4 ;  /* 0x00000004070085a7 */ /* 0x000e64000800007f */
[----:B-1----:R-:W-:Y:S05]  /*9d10*/  @!P0 BRA `(.L_x_173) ;  /* 0xfffffffc00f08947 */ /* 0x002fea000383ffff */
[----:B------:R-:W-:Y:S05]  /*9d20*/  BRA `(.L_x_238) ;  /* 0xffffffe800547947 */ /* 0x000fea000383ffff */
.L_x_174:
[----:B0-----:R0:W1:Y:S02]  /*9d30*/  SYNCS.PHASECHK.TRANS64.TRYWAIT P0, [R6+URZ], R5 ;  /* 0x00000005060075a7 */ /* 0x001064000800017f */
[----:B-1----:R-:W-:Y:S05]  /*9d40*/  @!P0 NANOSLEEP.SYNCS 0x989680 ;  /* 0x009896800000895d */ /* 0x002fea0003900000 */
[----:B------:R-:W1:Y:S02]  /*9d50*/  @!P0 SYNCS.PHASECHK.TRANS64 P0, [R6+URZ], R5 ;  /* 0x00000005060085a7 */ /* 0x000e64000800007f */
[----:B-1----:R-:W-:Y:S05]  /*9d60*/  @!P0 BRA `(.L_x_174) ;  /* 0xfffffffc00f08947 */ /* 0x002fea000383ffff */
[----:B------:R-:W-:Y:S05]  /*9d70*/  BRA `(.L_x_239) ;  /* 0xffffffe800647947 */ /* 0x000fea000383ffff */
.L_x_175:
[----:B0-----:R0:W1:Y:S02]  /*9d80*/  SYNCS.PHASECHK.TRANS64.TRYWAIT P0, [R7+URZ], R4 ;  /* 0x00000004070075a7 */ /* 0x001064000800017f */
[----:B-1----:R-:W-:Y:S05]  /*9d90*/  @!P0 NANOSLEEP.SYNCS 0x989680 ;  /* 0x009896800000895d */ /* 0x002fea0003900000 */
[----:B------:R-:W1:Y:S02]  /*9da0*/  @!P0 SYNCS.PHASECHK.TRANS64 P0, [R7+URZ], R4 ;  /* 0x00000004070085a7 */ /* 0x000e64000800007f */
[----:B-1----:R-:W-:Y:S05]  /*9db0*/  @!P0 BRA `(.L_x_175) ;  /* 0xfffffffc00f08947 */ /* 0x002fea000383ffff */
[----:B------:R-:W-:Y:S05]  /*9dc0*/  BRA `(.L_x_240) ;  /* 0xffffffe800747947 */ /* 0x000fea000383ffff */
.L_x_176:
[----:B0-----:R0:W1:Y:S02]  /*9dd0*/  SYNCS.PHASECHK.TRANS64.TRYWAIT P0, [R6+URZ], R5 ;  /* 0x00000005060075a7 */ /* 0x001064000800017f */
[----:B-1----:R-:W-:Y:S05]  /*9de0*/  @!P0 NANOSLEEP.SYNCS 0x989680 ;  /* 0x009896800000895d */ /* 0x002fea0003900000 */
[----:B------:R-:W1:Y:S02]  /*9df0*/  @!P0 SYNCS.PHASECHK.TRANS64 P0, [R6+URZ], R5 ;  /* 0x00000005060085a7 */ /* 0x000e64000800007f */
[----:B-1----:R-:W-:Y:S05]  /*9e00*/  @!P0 BRA `(.L_x_176) ;  /* 0xfffffffc00f08947 */ /* 0x002fea000383ffff */
[----:B------:R-:W-:Y:S05]  /*9e10*/  BRA `(.L_x_241) ;  /* 0xffffffe800847947 */ /* 0x000fea000383ffff */
.L_x_177:
[----:B0-----:R0:W1:Y:S02]  /*9e20*/  SYNCS.PHASECHK.TRANS64.TRYWAIT P0, [R7+URZ], R4 ;  /* 0x00000004070075a7 */ /* 0x001064000800017f */
[----:B-1----:R-:W-:Y:S05]  /*9e30*/  @!P0 NANOSLEEP.SYNCS 0x989680 ;  /* 0x009896800000895d */ /* 0x002fea0003900000 */
[----:B------:R-:W1:Y:S02]  /*9e40*/  @!P0 SYNCS.PHASECHK.TRANS64 P0, [R7+URZ], R4 ;  /* 0x00000004070085a7 */ /* 0x000e64000800007f */
[----:B-1----:R-:W-:Y:S05]  /*9e50*/  @!P0 BRA `(.L_x_177) ;  /* 0xfffffffc00f08947 */ /* 0x002fea000383ffff */
[----:B------:R-:W-:Y:S05]  /*9e60*/  BRA `(.L_x_242) ;  /* 0xffffffe800947947 */ /* 0x000fea000383ffff */
.L_x_178:
[----:B0-----:R0:W1:Y:S02]  /*9e70*/  SYNCS.PHASECHK.TRANS64.TRYWAIT P0, [R6+URZ], R5 ;  /* 0x00000005060075a7 */ /* 0x001064000800017f */
[----:B-1----:R-:W-:Y:S05]  /*9e80*/  @!P0 NANOSLEEP.SYNCS 0x989680 ;  /* 0x009896800000895d */ /* 0x002fea0003900000 */
[----:B------:R-:W1:Y:S02]  /*9e90*/  @!P0 SYNCS.PHASECHK.TRANS64 P0, [R6+URZ], R5 ;  /* 0x00000005060085a7 */ /* 0x000e64000800007f */
[----:B-1----:R-:W-:Y:S05]  /*9ea0*/  @!P0 BRA `(.L_x_178) ;  /* 0xfffffffc00f08947 */ /* 0x002fea000383ffff */
[----:B------:R-:W-:Y:S05]  /*9eb0*/  BRA `(.L_x_243) ;  /* 0xffffffe800a47947 */ /* 0x000fea000383ffff */
.L_x_179:
[----:B0-----:R0:W1:Y:S02]  /*9ec0*/  SYNCS.PHASECHK.TRANS64.TRYWAIT P0, [R7+URZ], R4 ;  /* 0x00000004070075a7 */ /* 0x001064000800017f */
[----:B-1----:R-:W-:Y:S05]  /*9ed0*/  @!P0 NANOSLEEP.SYNCS 0x989680 ;  /* 0x009896800000895d */ /* 0x002fea0003900000 */
[----:B------:R-:W1:Y:S02]  /*9ee0*/  @!P0 SYNCS.PHASECHK.TRANS64 P0, [R7+URZ], R4 ;  /* 0x00000004070085a7 */ /* 0x000e64000800007f */
[----:B-1----:R-:W-:Y:S05]  /*9ef0*/  @!P0 BRA `(.L_x_179) ;  /* 0xfffffffc00f08947 */ /* 0x002fea000383ffff */
[----:B------:R-:W-:Y:S05]  /*9f00*/  BRA `(.L_x_244) ;  /* 0xffffffe800b47947 */ /* 0x000fea000383ffff */
.L_x_180:
[----:B0-----:R0:W1:Y:S02]  /*9f10*/  SYNCS.PHASECHK.TRANS64.TRYWAIT P0, [R6+URZ], R5 ;  /* 0x00000005060075a7 */ /* 0x001064000800017f */
[----:B-1----:R-:W-:Y:S05]  /*9f20*/  @!P0 NANOSLEEP.SYNCS 0x989680 ;  /* 0x009896800000895d */ /* 0x002fea0003900000 */
[----:B------:R-:W1:Y:S02]  /*9f30*/  @!P0 SYNCS.PHASECHK.TRANS64 P0, [R6+URZ], R5 ;  /* 0x00000005060085a7 */ /* 0x000e64000800007f */
[----:B-1----:R-:W-:Y:S05]  /*9f40*/  @!P0 BRA `(.L_x_180) ;  /* 0xfffffffc00f08947 */ /* 0x002fea000383ffff */
[----:B------:R-:W-:Y:S05]  /*9f50*/  BRA `(.L_x_245) ;  /* 0xffffffe800c47947 */ /* 0x000fea000383ffff */
.L_x_181:
[----:B0-----:R0:W1:Y:S02]  /*9f60*/  SYNCS.PHASECHK.TRANS64.TRYWAIT P0, [R7+URZ], R4 ;  /* 0x00000004070075a7 */ /* 0x001064000800017f */
[----:B-1----:R-:W-:Y:S05]  /*9f70*/  @!P0 NANOSLEEP.SYNCS 0x989680 ;  /* 0x009896800000895d */ /* 0x002fea0003900000 */
[----:B------:R-:W1:Y:S02]  /*9f80*/  @!P0 SYNCS.PHASECHK.TRANS64 P0, [R7+URZ], R4 ;  /* 0x00000004070085a7 */ /* 0x000e64000800007f */
[----:B-1----:R-:W-:Y:S05]  /*9f90*/  @!P0 BRA `(.L_x_181) ;  /* 0xfffffffc00f08947 */ /* 0x002fea000383ffff */
[----:B------:R-:W-:Y:S05]  /*9fa0*/  BRA `(.L_x_246) ;  /* 0xffffffe800d47947 */ /* 0x000fea000383ffff */
.L_x_182:
[----:B-1----:R1:W2:Y:S02]  /*9fb0*/  SYNCS.PHASECHK.TRANS64.TRYWAIT P0, [R6+URZ], R5 ;  /* 0x00000005060075a7 */ /* 0x0022a4000800017f */
[----:B--2---:R-:W-:Y:S05]  /*9fc0*/  @!P0 NANOSLEEP.SYNCS 0x989680 ;  /* 0x009896800000895d */ /* 0x004fea0003900000 */
[----:B------:R-:W2:Y:S02]  /*9fd0*/  @!P0 SYNCS.PHASECHK.TRANS64 P0, [R6+URZ], R5 ;  /* 0x00000005060085a7 */ /* 0x000ea4000800007f */
[----:B--2---:R-:W-:Y:S05]  /*9fe0*/  @!P0 BRA `(.L_x_182) ;  /* 0xfffffffc00f08947 */ /* 0x004fea000383ffff */
[----:B------:R-:W-:Y:S05]  /*9ff0*/  BRA `(.L_x_247) ;  /* 0xffffffe800dc7947 */ /* 0x000fea000383ffff */
.L_x_248:
[----:B------:R-:W-:-:S00]  /*a000*/  BRA `(.L_x_248) ;  /* 0xfffffffc00fc7947 */ /* 0x000fc0000383ffff */
[----:B------:R-:W-:-:S00]  /*a010*/  NOP ;  /* 0x0000000000007918 */ /* 0x000fc00000000000 */
        /* <DEDUP_REMOVED lines=14> */
.L_x_249:


//--------------------- .nv.shared._ZN7cutlass13device_kernelINS_4gemm6kernel13GemmUniversalIN4cute5tupleIJiiiiEEENS1_10collective13CollectiveMmaINS1_37MainloopSm90TmaGmmaWarpSpecializedFP8ILi56ENS5_IJNS4_1CILi4EEENSA_ILi2EEENSA_ILi1EEEEEENS1_32KernelTmaWarpSpecializedPingpongEEENS5_IJNSA_ILi64EEESH_NSA_ILi32EEEEEENS_12float_e5m2_tENS5_IJlSD_lEEESK_SL_NS4_8TiledMMAINS4_8MMA_AtomIJNS4_4SM904GMMA30MMA_64x64x32_F32E5M2E5M2_SS_TNILNSP_7ScaleInE1ELSR_1EEEEEENS4_6LayoutINS5_IJSD_SD_SD_EEENS5_IJNSA_ILi0EEESW_SW_EEEEENS5_IJNS4_10UnderscoreESZ_SZ_EEEEENS4_23SM90_TMA_LOAD_MULTICASTENS4_14ComposedLayoutINS4_7SwizzleILi1ELi4ELi3EEENS4_18smem_ptr_flag_bitsILi8EEENSU_INS5_IJNSA_ILi8EEESI_EEENS5_IJSI_SD_EEEEEEEvNS4_8identityES12_S1C_vS1D_EENS_8epilogue10collective6detail29Sm90TmaWarpSpecializedAdapterINS1G_15DefaultEpilogueISK_SL_SL_NS1F_6thread17LinearCombinationISK_Li1EffLNS1K_9ScaleType4KindE0ELNS_15FloatRoundStyleE2ESK_EENS1_15EpilogueDefaultEEEEEvvEEEEvNT_6ParamsE --------------------------
	.section	.nv.shared._ZN7cutlass13device_kernelINS_4gemm6kernel13GemmUniversalIN4cute5tupleIJiiiiEEENS1_10collective13CollectiveMmaINS1_37MainloopSm90TmaGmmaWarpSpecializedFP8ILi56ENS5_IJNS4_1CILi4EEENSA_ILi2EEENSA_ILi1EEEEEENS1_32KernelTmaWarpSpecializedPingpongEEENS5_IJNSA_ILi64EEESH_NSA_ILi32EEEEEENS_12float_e5m2_tENS5_IJlSD_lEEESK_SL_NS4_8TiledMMAINS4_8MMA_AtomIJNS4_4SM904GMMA30MMA_64x64x32_F32E5M2E5M2_SS_TNILNSP_7ScaleInE1ELSR_1EEEEEENS4_6LayoutINS5_IJSD_SD_SD_EEENS5_IJNSA_ILi0EEESW_SW_EEEEENS5_IJNS4_10UnderscoreESZ_SZ_EEEEENS4_23SM90_TMA_LOAD_MULTICASTENS4_14ComposedLayoutINS4_7SwizzleILi1ELi4ELi3EEENS4_18smem_ptr_flag_bitsILi8EEENSU_INS5_IJNSA_ILi8EEESI_EEENS5_IJSI_SD_EEEEEEEvNS4_8identityES12_S1C_vS1D_EENS_8epilogue10collective6detail29Sm90TmaWarpSpecializedAdapterINS1G_15DefaultEpilogueISK_SL_SL_NS1F_6thread17LinearCombinationISK_Li1EffLNS1K_9ScaleType4KindE0ELNS_15FloatRoundStyleE2ESK_EENS1_15EpilogueDefaultEEEEEvvEEEEvNT_6ParamsE,"aw",@nobits
	.sectionflags	@""
	.align	16
	.zero		1024


//--------------------- .nv.shared.reserved.0     --------------------------
	.section	.nv.shared.reserved.0,"aw",@nobits
	.weak		__nv_reservedSMEM_offset_0_alias
	.size		__nv_reservedSMEM_offset_0_alias, 0, 0
	.other		__nv_reservedSMEM_offset_0_alias,@"STO_CUDA_RESERVED_SHARED STV_DEFAULT"
__nv_reservedSMEM_offset_0_alias:
	.zero		0


//--------------------- .nv.global                --------------------------
	.section	.nv.global,"aw",@nobits
.nv.global:
	.type		_ZN40_INTERNAL_540ee02b_4_k_cu_e819605f_250854cute1_E,@object
	.size		_ZN40_INTERNAL_540ee02b_4_k_cu_e819605f_250854cute1_E,(_ZN40_INTERNAL_540ee02b_4_k_cu_e819605f_250854cuda3std3__45__cpo6cbeginE - _ZN40_INTERNAL_540ee02b_4_k_cu_e819605f_250854cute1_E)
_ZN40_INTERNAL_540ee02b_4_k_cu_e819605f_250854cute1_E:
	.zero		1
	.type		_ZN40_INTERNAL_540ee02b_4_k_cu_e819605f_250854cuda3std3__45__cpo6cbeginE,@object
	.size		_ZN40_INTERNAL_540ee02b_4_k_cu_e819605f_250854cuda3std3__45__cpo6cbeginE,(_ZN40_INTERNAL_540ee02b_4_k_cu_e819605f_250854cuda3std3__48in_placeE - _ZN40_INTERNAL_540ee02b_4_k_cu_e819605f_250854cuda3std3__45__cpo6cbeginE)
_ZN40_INTERNAL_540ee02b_4_k_cu_e819605f_250854cuda3std3__45__cpo6cbeginE:
	.zero		1
	.type		_ZN40_INTERNAL_540ee02b_4_k_cu_e819605f_250854cuda3std3__48in_placeE,@object
	.size		_ZN40_INTERNAL_540ee02b_4_k_cu_e819605f_250854cuda3std3__48in_placeE,(_ZN40_INTERNAL_540ee02b_4_k_cu_e819605f_250854cuda3std6ranges3__45__cpo9iter_moveE - _ZN40_INTERNAL_540ee02b_4_k_cu_e819605f_250854cuda3std3__48in_placeE)
_ZN40_INTERNAL_540ee02b_4_k_cu_e819605f_250854cuda3std3__48in_placeE:
	.zero		1
	.type		_ZN40_INTERNAL_540ee02b_4_k_cu_e819605f_250854cuda3std6ranges3__45__cpo9iter_moveE,@object
	.size		_ZN40_INTERNAL_540ee02b_4_k_cu_e819605f_250854cuda3std6ranges3__45__cpo9iter_moveE,(_ZN40_INTERNAL_540ee02b_4_k_cu_e819605f_250854cuda3std3__45__cpo5beginE - _ZN40_INTERNAL_540ee02b_4_k_cu_e819605f_250854cuda3std6ranges3__45__cpo9iter_moveE)
_ZN40_INTERNAL_540ee02b_4_k_cu_e819605f_250854cuda3std6ranges3__45__cpo9iter_moveE:
	.zero		1
	.type		_ZN40_INTERNAL_540ee02b_4_k_cu_e819605f_250854cuda3std3__45__cpo5beginE,@object
	.size		_ZN40_INTERNAL_540ee02b_4_k_cu_e819605f_250854cuda3std3__45__cpo5beginE,(_ZN40_INTERNAL_540ee02b_4_k_cu_e819605f_250854cuda3std3__442_GLOBAL__N__540ee02b_4_k_cu_e819605f_250856ignoreE - _ZN40_INTERNAL_540ee02b_4_k_cu_e819605f_250854cuda3std3__45__cpo5beginE)
_ZN40_INTERNAL_540ee02b_4_k_cu_e819605f_250854cuda3std3__45__cpo5beginE:
	.zero		1
	.type		_ZN40_INTERNAL_540ee02b_4_k_cu_e819605f_250854cuda3std3__442_GLOBAL__N__540ee02b_4_k_cu_e819605f_250856ignoreE,@object
	.size		_ZN40_INTERNAL_540ee02b_4_k_cu_e819605f_250854cuda3std3__442_GLOBAL__N__540ee02b_4_k_cu_e819605f_250856ignoreE,(_ZN40_INTERNAL_540ee02b_4_k_cu_e819605f_250854cute7productE - _ZN40_INTERNAL_540ee02b_4_k_cu_e819605f_250854cuda3std3__442_GLOBAL__N__540ee02b_4_k_cu_e819605f_250856ignoreE)
_ZN40_INTERNAL_540ee02b_4_k_cu_e819605f_250854cuda3std3__442_GLOBAL__N__540ee02b_4_k_cu_e819605f_250856ignoreE:
	.zero		1
	.type		_ZN40_INTERNAL_540ee02b_4_k_cu_e819605f_250854cute7productE,@object
	.size		_ZN40_INTERNAL_540ee02b_4_k_cu_e819605f_250854cute7productE,(_ZN40_INTERNAL_540ee02b_4_k_cu_e819605f_250854cuda3std3__45__cpo3endE - _ZN40_INTERNAL_540ee02b_4_k_cu_e819605f_250854cute7productE)
_ZN40_INTERNAL_540ee02b_4_k_cu_e819605f_250854cute7productE:
	.zero		1
	.type		_ZN40_INTERNAL_540ee02b_4_k_cu_e819605f_250854cuda3std3__45__cpo3endE,@object
	.size		_ZN40_INTERNAL_540ee02b_4_k_cu_e819605f_250854cuda3std3__45__cpo3endE,(_ZN40_INTERNAL_540ee02b_4_k_cu_e819605f_250854cuda3std3__419piecewise_constructE - _ZN40_INTERNAL_540ee02b_4_k_cu_e819605f_250854cuda3std3__45__cpo3endE)
_ZN40_INTERNAL_540ee02b_4_k_cu_e819605f_250854cuda3std3__45__cpo3endE:
	.zero		1
	.type		_ZN40_INTERNAL_540ee02b_4_k_cu_e819605f_250854cuda3std3__419piecewise_constructE,@object
	.size		_ZN40_INTERNAL_540ee02b_4_k_cu_e819605f_250854cuda3std3__419piecewise_constructE,(_ZN40_INTERNAL_540ee02b_4_k_cu_e819605f_250854cuda3std3__45__cpo4cendE - _ZN40_INTERNAL_540ee02b_4_k_cu_e819605f_250854cuda3std3__419piecewise_constructE)
_ZN40_INTERNAL_540ee02b_4_k_cu_e819605f_250854cuda3std3__419piecewise_constructE:
	.zero		1
	.type		_ZN40_INTERNAL_540ee02b_4_k_cu_e819605f_250854cuda3std3__45__cpo4cendE,@object
	.size		_ZN40_INTERNAL_540ee02b_4_k_cu_e819605f_250854cuda3std3__45__cpo4cendE,(_ZN40_INTERNAL_540ee02b_4_k_cu_e819605f_250854cuda3std6ranges3__45__cpo4swapE - _ZN40_INTERNAL_540ee02b_4_k_cu_e819605f_250854cuda3std3__45__cpo4cendE)
_ZN40_INTERNAL_540ee02b_4_k_cu_e819605f_250854cuda3std3__45__cpo4cendE:
	.zero		1
	.type		_ZN40_INTERNAL_540ee02b_4_k_cu_e819605f_250854cuda3std6ranges3__45__cpo4swapE,@object
	.size		_ZN40_INTERNAL_540ee02b_4_k_cu_e819605f_250854cuda3std6ranges3__45__cpo4swapE,(.L_7 - _ZN40_INTERNAL_540ee02b_4_k_cu_e819605f_250854cuda3std6ranges3__45__cpo4swapE)
_ZN40_INTERNAL_540ee02b_4_k_cu_e819605f_250854cuda3std6ranges3__45__cpo4swapE:
	.zero		1
.L_7:


//--------------------- .nv.constant0._ZN7cutlass13device_kernelINS_4gemm6kernel13GemmUniversalIN4cute5tupleIJiiiiEEENS1_10collective13CollectiveMmaINS1_37MainloopSm90TmaGmmaWarpSpecializedFP8ILi56ENS5_IJNS4_1CILi4EEENSA_ILi2EEENSA_ILi1EEEEEENS1_32KernelTmaWarpSpecializedPingpongEEENS5_IJNSA_ILi64EEESH_NSA_ILi32EEEEEENS_12float_e5m2_tENS5_IJlSD_lEEESK_SL_NS4_8TiledMMAINS4_8MMA_AtomIJNS4_4SM904GMMA30MMA_64x64x32_F32E5M2E5M2_SS_TNILNSP_7ScaleInE1ELSR_1EEEEEENS4_6LayoutINS5_IJSD_SD_SD_EEENS5_IJNSA_ILi0EEESW_SW_EEEEENS5_IJNS4_10UnderscoreESZ_SZ_EEEEENS4_23SM90_TMA_LOAD_MULTICASTENS4_14ComposedLayoutINS4_7SwizzleILi1ELi4ELi3EEENS4_18smem_ptr_flag_bitsILi8EEENSU_INS5_IJNSA_ILi8EEESI_EEENS5_IJSI_SD_EEEEEEEvNS4_8identityES12_S1C_vS1D_EENS_8epilogue10collective6detail29Sm90TmaWarpSpecializedAdapterINS1G_15DefaultEpilogueISK_SL_SL_NS1F_6thread17LinearCombinationISK_Li1EffLNS1K_9ScaleType4KindE0ELNS_15FloatRoundStyleE2ESK_EENS1_15EpilogueDefaultEEEEEvvEEEEvNT_6ParamsE --------------------------
	.section	.nv.constant0._ZN7cutlass13device_kernelINS_4gemm6kernel13GemmUniversalIN4cute5tupleIJiiiiEEENS1_10collective13CollectiveMmaINS1_37MainloopSm90TmaGmmaWarpSpecializedFP8ILi56ENS5_IJNS4_1CILi4EEENSA_ILi2EEENSA_ILi1EEEEEENS1_32KernelTmaWarpSpecializedPingpongEEENS5_IJNSA_ILi64EEESH_NSA_ILi32EEEEEENS_12float_e5m2_tENS5_IJlSD_lEEESK_SL_NS4_8TiledMMAINS4_8MMA_AtomIJNS4_4SM904GMMA30MMA_64x64x32_F32E5M2E5M2_SS_TNILNSP_7ScaleInE1ELSR_1EEEEEENS4_6LayoutINS5_IJSD_SD_SD_EEENS5_IJNSA_ILi0EEESW_SW_EEEEENS5_IJNS4_10UnderscoreESZ_SZ_EEEEENS4_23SM90_TMA_LOAD_MULTICASTENS4_14ComposedLayoutINS4_7SwizzleILi1ELi4ELi3EEENS4_18smem_ptr_flag_bitsILi8EEENSU_INS5_IJNSA_ILi8EEESI_EEENS5_IJSI_SD_EEEEEEEvNS4_8identityES12_S1C_vS1D_EENS_8epilogue10collective6detail29Sm90TmaWarpSpecializedAdapterINS1G_15DefaultEpilogueISK_SL_SL_NS1F_6thread17LinearCombinationISK_Li1EffLNS1K_9ScaleType4KindE0ELNS_15FloatRoundStyleE2ESK_EENS1_15EpilogueDefaultEEEEEvvEEEEvNT_6ParamsE,"a",@progbits
	.sectionflags	@""
	.align	4
.nv.constant0._ZN7cutlass13device_kernelINS_4gemm6kernel13GemmUniversalIN4cute5tupleIJiiiiEEENS1_10collective13CollectiveMmaINS1_37MainloopSm90TmaGmmaWarpSpecializedFP8ILi56ENS5_IJNS4_1CILi4EEENSA_ILi2EEENSA_ILi1EEEEEENS1_32KernelTmaWarpSpecializedPingpongEEENS5_IJNSA_ILi64EEESH_NSA_ILi32EEEEEENS_12float_e5m2_tENS5_IJlSD_lEEESK_SL_NS4_8TiledMMAINS4_8MMA_AtomIJNS4_4SM904GMMA30MMA_64x64x32_F32E5M2E5M2_SS_TNILNSP_7ScaleInE1ELSR_1EEEEEENS4_6LayoutINS5_IJSD_SD_SD_EEENS5_IJNSA_ILi0EEESW_SW_EEEEENS5_IJNS4_10UnderscoreESZ_SZ_EEEEENS4_23SM90_TMA_LOAD_MULTICASTENS4_14ComposedLayoutINS4_7SwizzleILi1ELi4ELi3EEENS4_18smem_ptr_flag_bitsILi8EEENSU_INS5_IJNSA_ILi8EEESI_EEENS5_IJSI_SD_EEEEEEEvNS4_8identityES12_S1C_vS1D_EENS_8epilogue10collective6detail29Sm90TmaWarpSpecializedAdapterINS1G_15DefaultEpilogueISK_SL_SL_NS1F_6thread17LinearCombinationISK_Li1EffLNS1K_9ScaleType4KindE0ELNS_15FloatRoundStyleE2ESK_EENS1_15EpilogueDefaultEEEEEvvEEEEvNT_6ParamsE:
	.zero		1664


//--------------------- SYMBOLS --------------------------

	.type		.nv.reservedSmem.offset0,@object
	.size		.nv.reservedSmem.offset0,0x4
